	.target	sm_90a

	.elftype	@"ET_EXEC"


//--------------------- .note.nv.tkinfo           --------------------------
	.section	.note.nv.tkinfo,"",@"SHT_NOTE"
	.sectionflags	@"SHF_NOTE_NV_TKINFO"
	.tkinfo
        /*0018*/ 	.word	0x00000002
        /*0030*/ 	.string	""
        /*0030*/ 	.string	"ptxas"
        /*0030*/ 	.string	"Cuda compilation tools, release 13.0, V13.0.88"
        /*0030*/ 	.string	"Build cuda_13.0.r13.0/compiler.36424714_0"
        /*0030*/ 	.string	"-v  -suppress-debug-info  -lineinfo  -arch sm_90a "



//--------------------- .note.nv.cuinfo           --------------------------
	.section	.note.nv.cuinfo,"",@"SHT_NOTE"
	.sectionflags	@"SHF_NOTE_NV_CUINFO"
        /*0018*/ 	.short	0x0002
        /*001a*/ 	.short	0x005a
        /*001c*/ 	.short	0x0082
	.zero		2


//--------------------- .nv.info                  --------------------------
	.section	.nv.info,"",@"SHT_CUDA_INFO"
	.align	4


	//----- nvinfo : EIATTR_REGCOUNT
	.align		4
        /*0000*/ 	.byte	0x04, 0x2f
        /*0002*/ 	.short	(.L_1 - .L_0)
	.align		4
.L_0:
        /*0004*/ 	.word	index@(matmul_kernel)
        /*0008*/ 	.word	0x000000ff


	//----- nvinfo : EIATTR_FRAME_SIZE
	.align		4
.L_1:
        /*000c*/ 	.byte	0x04, 0x11
        /*000e*/ 	.short	(.L_3 - .L_2)
	.align		4
.L_2:
        /*0010*/ 	.word	index@(matmul_kernel)
        /*0014*/ 	.word	0x00000000


	//----- nvinfo : EIATTR_MIN_STACK_SIZE
	.align		4
.L_3:
        /*0018*/ 	.byte	0x04, 0x12
        /*001a*/ 	.short	(.L_5 - .L_4)
	.align		4
.L_4:
        /*001c*/ 	.word	index@(matmul_kernel)
        /*0020*/ 	.word	0x00000000
.L_5:


//--------------------- .nv.compat                --------------------------
	.section	.nv.compat,"",@"SHT_CUDA_COMPAT_INFO"
	.align	4
        /*0000*/ 	.byte	0x02, 0x09, 0x01, 0x00, 0x02, 0x02, 0x04, 0x00, 0x02, 0x05, 0x05, 0x00, 0x03, 0x07, 0x01, 0x01
        /*0010*/ 	.byte	0x02, 0x03, 0x00, 0x00, 0x02, 0x06, 0x01, 0x00, 0x04, 0x0b, 0x08, 0x00, 0x00, 0x00, 0x00, 0x00
        /*0020*/ 	.byte	0x00, 0x00, 0x00, 0x00


//--------------------- .nv.info.matmul_kernel    --------------------------
	.section	.nv.info.matmul_kernel,"",@"SHT_CUDA_INFO"
	.sectionflags	@""
	.align	4


	//----- nvinfo : EIATTR_CUDA_API_VERSION
	.align		4
        /*0000*/ 	.byte	0x04, 0x37
        /*0002*/ 	.short	(.L_7 - .L_6)
.L_6:
        /*0004*/ 	.word	0x00000082


	//----- nvinfo : EIATTR_KPARAM_INFO
	.align		4
.L_7:
        /*0008*/ 	.byte	0x04, 0x17
        /*000a*/ 	.short	(.L_9 - .L_8)
.L_8:
        /*000c*/ 	.word	0x00000000
        /*0010*/ 	.short	0x000d
        /*0012*/ 	.short	0x0048
        /*0014*/ 	.byte	0x00, 0xf4, 0x21, 0x00


	//----- nvinfo : EIATTR_KPARAM_INFO
	.align		4
.L_9:
        /*0018*/ 	.byte	0x04, 0x17
        /*001a*/ 	.short	(.L_11 - .L_10)
.L_10:
        /*001c*/ 	.word	0x00000000
        /*0020*/ 	.short	0x000c
        /*0022*/ 	.short	0x0040
        /*0024*/ 	.byte	0x00, 0xf4, 0x21, 0x00


	//----- nvinfo : EIATTR_KPARAM_INFO
	.align		4
.L_11:
        /*0028*/ 	.byte	0x04, 0x17
        /*002a*/ 	.short	(.L_13 - .L_12)
.L_12:
        /*002c*/ 	.word	0x00000000
        /*0030*/ 	.short	0x000b
        /*0032*/ 	.short	0x0038
        /*0034*/ 	.byte	0x00, 0xf0, 0x11, 0x00


	//----- nvinfo : EIATTR_KPARAM_INFO
	.align		4
.L_13:
        /*0038*/ 	.byte	0x04, 0x17
        /*003a*/ 	.short	(.L_15 - .L_14)
.L_14:
        /*003c*/ 	.word	0x00000000
        /*0040*/ 	.short	0x000a
        /*0042*/ 	.short	0x0034
        /*0044*/ 	.byte	0x00, 0xf0, 0x11, 0x00


	//----- nvinfo : EIATTR_KPARAM_INFO
	.align		4
.L_15:
        /*0048*/ 	.byte	0x04, 0x17
        /*004a*/ 	.short	(.L_17 - .L_16)
.L_16:
        /*004c*/ 	.word	0x00000000
        /*0050*/ 	.short	0x0009
        /*0052*/ 	.short	0x0030
        /*0054*/ 	.byte	0x00, 0xf0, 0x11, 0x00


	//----- nvinfo : EIATTR_KPARAM_INFO
	.align		4
.L_17:
        /*0058*/ 	.byte	0x04, 0x17
        /*005a*/ 	.short	(.L_19 - .L_18)
.L_18:
        /*005c*/ 	.word	0x00000000
        /*0060*/ 	.short	0x0008
        /*0062*/ 	.short	0x002c
        /*0064*/ 	.byte	0x00, 0xf0, 0x11, 0x00


	//----- nvinfo : EIATTR_KPARAM_INFO
	.align		4
.L_19:
        /*0068*/ 	.byte	0x04, 0x17
        /*006a*/ 	.short	(.L_21 - .L_20)
.L_20:
        /*006c*/ 	.word	0x00000000
        /*0070*/ 	.short	0x0007
        /*0072*/ 	.short	0x0028
        /*0074*/ 	.byte	0x00, 0xf0, 0x11, 0x00


	//----- nvinfo : EIATTR_KPARAM_INFO
	.align		4
.L_21:
        /*0078*/ 	.byte	0x04, 0x17
        /*007a*/ 	.short	(.L_23 - .L_22)
.L_22:
        /*007c*/ 	.word	0x00000000
        /*0080*/ 	.short	0x0006
        /*0082*/ 	.short	0x0024
        /*0084*/ 	.byte	0x00, 0xf0, 0x11, 0x00


	//----- nvinfo : EIATTR_KPARAM_INFO
	.align		4
.L_23:
        /*0088*/ 	.byte	0x04, 0x17
        /*008a*/ 	.short	(.L_25 - .L_24)
.L_24:
        /*008c*/ 	.word	0x00000000
        /*0090*/ 	.short	0x0005
        /*0092*/ 	.short	0x0020
        /*0094*/ 	.byte	0x00, 0xf0, 0x11, 0x00


	//----- nvinfo : EIATTR_KPARAM_INFO
	.align		4
.L_25:
        /*0098*/ 	.byte	0x04, 0x17
        /*009a*/ 	.short	(.L_27 - .L_26)
.L_26:
        /*009c*/ 	.word	0x00000000
        /*00a0*/ 	.short	0x0004
        /*00a2*/ 	.short	0x001c
        /*00a4*/ 	.byte	0x00, 0xf0, 0x11, 0x00


	//----- nvinfo : EIATTR_KPARAM_INFO
	.align		4
.L_27:
        /*00a8*/ 	.byte	0x04, 0x17
        /*00aa*/ 	.short	(.L_29 - .L_28)
.L_28:
        /*00ac*/ 	.word	0x00000000
        /*00b0*/ 	.short	0x0003
        /*00b2*/ 	.short	0x0018
        /*00b4*/ 	.byte	0x00, 0xf0, 0x11, 0x00


	//----- nvinfo : EIATTR_KPARAM_INFO
	.align		4
.L_29:
        /*00b8*/ 	.byte	0x04, 0x17
        /*00ba*/ 	.short	(.L_31 - .L_30)
.L_30:
        /*00bc*/ 	.word	0x00000000
        /*00c0*/ 	.short	0x0002
        /*00c2*/ 	.short	0x0010
        /*00c4*/ 	.byte	0x00, 0xf4, 0x21, 0x00


	//----- nvinfo : EIATTR_KPARAM_INFO
	.align		4
.L_31:
        /*00c8*/ 	.byte	0x04, 0x17
        /*00ca*/ 	.short	(.L_33 - .L_32)
.L_32:
        /*00cc*/ 	.word	0x00000000
        /*00d0*/ 	.short	0x0001
        /*00d2*/ 	.short	0x0008
        /*00d4*/ 	.byte	0x00, 0xf4, 0x21, 0x00


	//----- nvinfo : EIATTR_KPARAM_INFO
	.align		4
.L_33:
        /*00d8*/ 	.byte	0x04, 0x17
        /*00da*/ 	.short	(.L_35 - .L_34)
.L_34:
        /*00dc*/ 	.word	0x00000000
        /*00e0*/ 	.short	0x0000
        /*00e2*/ 	.short	0x0000
        /*00e4*/ 	.byte	0x00, 0xf4, 0x21, 0x00


	//----- nvinfo : EIATTR_SPARSE_MMA_MASK
	.align		4
.L_35:
        /*00e8*/ 	.byte	0x03, 0x50
        /*00ea*/ 	.short	0x0000


	//----- nvinfo : EIATTR_MAXREG_COUNT
	.align		4
        /*00ec*/ 	.byte	0x03, 0x1b
        /*00ee*/ 	.short	0x00ff


	//----- nvinfo : EIATTR_NUM_BARRIERS
	.align		4
        /*00f0*/ 	.byte	0x02, 0x4c
        /*00f2*/ 	.byte	0x01
	.zero		1


	//----- nvinfo : EIATTR_MERCURY_ISA_VERSION
	.align		4
        /*00f4*/ 	.byte	0x03, 0x5f
        /*00f6*/ 	.short	0x0101


	//----- nvinfo : EIATTR_EXIT_INSTR_OFFSETS
	.align		4
        /*00f8*/ 	.byte	0x04, 0x1c
        /*00fa*/ 	.short	(.L_37 - .L_36)


	//   ....[0]....
.L_36:
        /*00fc*/ 	.word	0x00009f70


	//   ....[1]....
        /*0100*/ 	.word	0x00009f90


	//----- nvinfo : EIATTR_REQNTID
	.align		4
.L_37:
        /*0104*/ 	.byte	0x04, 0x10
        /*0106*/ 	.short	(.L_39 - .L_38)
.L_38:
        /*0108*/ 	.word	0x00000080
        /*010c*/ 	.word	0x00000001
        /*0110*/ 	.word	0x00000001


	//----- nvinfo : EIATTR_CBANK_PARAM_SIZE
	.align		4
.L_39:
        /*0114*/ 	.byte	0x03, 0x19
        /*0116*/ 	.short	0x0050


	//----- nvinfo : EIATTR_PARAM_CBANK
	.align		4
        /*0118*/ 	.byte	0x04, 0x0a
        /*011a*/ 	.short	(.L_41 - .L_40)
	.align		4
.L_40:
        /*011c*/ 	.word	index@(.nv.constant0.matmul_kernel)
        /*0120*/ 	.short	0x0210
        /*0122*/ 	.short	0x0050


	//----- nvinfo : EIATTR_SW_WAR
	.align		4
.L_41:
        /*0124*/ 	.byte	0x04, 0x36
        /*0126*/ 	.short	(.L_43 - .L_42)
.L_42:
        /*0128*/ 	.word	0x00000008
.L_43:


//--------------------- .nv.callgraph             --------------------------
	.section	.nv.callgraph,"",@"SHT_CUDA_CALLGRAPH"
	.align	4
	.sectionentsize	8
	.align		4
        /*0000*/ 	.word	0x00000000
	.align		4
        /*0004*/ 	.word	0xffffffff
	.align		4
        /*0008*/ 	.word	0x00000000
	.align		4
        /*000c*/ 	.word	0xfffffffe
	.align		4
        /*0010*/ 	.word	0x00000000
	.align		4
        /*0014*/ 	.word	0xfffffffd
	.align		4
        /*0018*/ 	.word	0x00000000
	.align		4
        /*001c*/ 	.word	0xfffffffc


//--------------------- .text.matmul_kernel       --------------------------
	.section	.text.matmul_kernel,"ax",@progbits
	.align	128
        .global         matmul_kernel
        .type           matmul_kernel,@function
        .size           matmul_kernel,(.L_x_3 - matmul_kernel)
        .other          matmul_kernel,@"STO_CUDA_ENTRY STV_DEFAULT"
matmul_kernel:
.text.matmul_kernel:
[----:B------:R-:W-:Y:S08]  /*0000*/  LDC R1, c[0x0][0x28] ;  /* 0x00000a00ff017b82 */ /* 0x000ff00000000800 */
[----:B------:R-:W0:Y:S01]  /*0010*/  LDC.64 R14, c[0x0][0x228] ;  /* 0x00008a00ff0e7b82 */ /* 0x000e220000000a00 */
[----:B------:R-:W1:Y:S01]  /*0020*/  S2R R5, SR_CTAID.X ;  /* 0x0000000000057919 */ /* 0x000e620000002500 */
[----:B------:R-:W-:Y:S01]  /*0030*/  UMOV UR4, 0x400 ;  /* 0x0000040000047882 */ /* 0x000fe20000000000 */
[----:B------:R-:W-:Y:S01]  /*0040*/  ULDC.64 UR12, c[0x0][0x208] ;  /* 0x00008200000c7ab9 */ /* 0x000fe20000000a00 */
[----:B------:R-:W-:Y:S01]  /*0050*/  CS2R R88, SRZ ;  /* 0x0000000000587805 */ /* 0x000fe2000001ff00 */
[----:B------:R-:W2:Y:S01]  /*0060*/  S2R R160, SR_TID.X ;  /* 0x0000000000a07919 */ /* 0x000ea20000002100 */
[----:B------:R-:W-:-:S02]  /*0070*/  CS2R R90, SRZ ;  /* 0x00000000005a7805 */ /* 0x000fc4000001ff00 */
[----:B------:R-:W-:Y:S01]  /*0080*/  CS2R R92, SRZ ;  /* 0x00000000005c7805 */ /* 0x000fe2000001ff00 */
[----:B------:R-:W3:Y:S01]  /*0090*/  S2UR UR6, SR_CgaCtaId ;  /* 0x00000000000679c3 */ /* 0x000ee20000008800 */
[----:B------:R-:W-:Y:S02]  /*00a0*/  CS2R R94, SRZ ;  /* 0x00000000005e7805 */ /* 0x000fe4000001ff00 */
[----:B------:R-:W-:Y:S02]  /*00b0*/  CS2R R96, SRZ ;  /* 0x0000000000607805 */ /* 0x000fe4000001ff00 */
[----:B------:R-:W-:Y:S02]  /*00c0*/  CS2R R98, SRZ ;  /* 0x0000000000627805 */ /* 0x000fe4000001ff00 */
[----:B------:R-:W-:Y:S02]  /*00d0*/  CS2R R100, SRZ ;  /* 0x0000000000647805 */ /* 0x000fe4000001ff00 */
[----:B------:R-:W-:-:S02]  /*00e0*/  CS2R R102, SRZ ;  /* 0x0000000000667805 */ /* 0x000fc4000001ff00 */
[----:B------:R-:W-:Y:S02]  /*00f0*/  CS2R R104, SRZ ;  /* 0x0000000000687805 */ /* 0x000fe4000001ff00 */
        /* <DEDUP_REMOVED lines=8> */
[----:B------:R-:W-:Y:S01]  /*0180*/  CS2R R122, SRZ ;  /* 0x00000000007a7805 */ /* 0x000fe2000001ff00 */
[----:B0-----:R-:W-:Y:S01]  /*0190*/  VIADD R0, R15, 0x7f ;  /* 0x0000007f0f007836 */ /* 0x001fe20000000000 */
[----:B------:R-:W-:Y:S02]  /*01a0*/  CS2R R124, SRZ ;  /* 0x00000000007c7805 */ /* 0x000fe4000001ff00 */
[----:B------:R-:W-:-:S02]  /*01b0*/  CS2R R126, SRZ ;  /* 0x00000000007e7805 */ /* 0x000fc4000001ff00 */
[----:B------:R-:W-:Y:S02]  /*01c0*/  CS2R R128, SRZ ;  /* 0x0000000000807805 */ /* 0x000fe4000001ff00 */
[----:B------:R-:W-:Y:S02]  /*01d0*/  CS2R R130, SRZ ;  /* 0x0000000000827805 */ /* 0x000fe4000001ff00 */
[----:B------:R-:W-:Y:S02]  /*01e0*/  SHF.R.S32.HI R3, RZ, 0x1f, R0 ;  /* 0x0000001fff037819 */ /* 0x000fe40000011400 */
[----:B------:R-:W-:Y:S02]  /*01f0*/  CS2R R132, SRZ ;  /* 0x0000000000847805 */ /* 0x000fe4000001ff00 */
[----:B------:R-:W-:Y:S01]  /*0200*/  CS2R R134, SRZ ;  /* 0x0000000000867805 */ /* 0x000fe2000001ff00 */
[----:B---3--:R-:W-:Y:S01]  /*0210*/  ULEA UR6, UR6, UR4, 0x18 ;  /* 0x0000000406067291 */ /* 0x008fe2000f8ec03f */
[----:B------:R-:W-:-:S02]  /*0220*/  LEA.HI R3, R3, R0, RZ, 0x7 ;  /* 0x0000000003037211 */ /* 0x000fc400078f38ff */
[----:B------:R-:W-:Y:S02]  /*0230*/  CS2R R136, SRZ ;  /* 0x0000000000887805 */ /* 0x000fe4000001ff00 */
[----:B-1----:R-:W-:Y:S02]  /*0240*/  IABS R8, R5 ;  /* 0x0000000500087213 */ /* 0x002fe40000000000 */
[----:B------:R-:W-:Y:S02]  /*0250*/  CS2R R138, SRZ ;  /* 0x00000000008a7805 */ /* 0x000fe4000001ff00 */
[----:B------:R-:W-:Y:S02]  /*0260*/  SHF.R.S32.HI R3, RZ, 0x7, R3 ;  /* 0x00000007ff037819 */ /* 0x000fe40000011403 */
[----:B------:R-:W-:Y:S02]  /*0270*/  CS2R R140, SRZ ;  /* 0x00000000008c7805 */ /* 0x000fe4000001ff00 */
[----:B--2---:R-:W-:-:S02]  /*0280*/  LOP3.LUT R245, R160, 0x7f, RZ, 0xc0, !PT ;  /* 0x0000007fa0f57812 */ /* 0x004fc400078ec0ff */
[----:B------:R-:W-:Y:S02]  /*0290*/  CS2R R142, SRZ ;  /* 0x00000000008e7805 */ /* 0x000fe4000001ff00 */
[----:B------:R-:W-:Y:S01]  /*02a0*/  CS2R R144, SRZ ;  /* 0x0000000000907805 */ /* 0x000fe2000001ff00 */
[----:B------:R-:W-:Y:S01]  /*02b0*/  IMAD.SHL.U32 R4, R3, 0x4, RZ ;  /* 0x0000000403047824 */ /* 0x000fe200078e00ff */
[----:B------:R-:W-:Y:S02]  /*02c0*/  CS2R R146, SRZ ;  /* 0x0000000000927805 */ /* 0x000fe4000001ff00 */
[----:B------:R-:W-:Y:S02]  /*02d0*/  CS2R R148, SRZ ;  /* 0x0000000000947805 */ /* 0x000fe4000001ff00 */
[----:B------:R-:W-:Y:S02]  /*02e0*/  CS2R R150, SRZ ;  /* 0x0000000000967805 */ /* 0x000fe4000001ff00 */
[----:B------:R-:W-:-:S02]  /*02f0*/  CS2R R24, SRZ ;  /* 0x0000000000187805 */ /* 0x000fc4000001ff00 */
[-C--:B------:R-:W-:Y:S02]  /*0300*/  IABS R7, R4.reuse ;  /* 0x0000000400077213 */ /* 0x080fe40000000000 */
[----:B------:R-:W-:Y:S02]  /*0310*/  CS2R R26, SRZ ;  /* 0x00000000001a7805 */ /* 0x000fe4000001ff00 */
[----:B------:R-:W-:Y:S02]  /*0320*/  IABS R10, R4 ;  /* 0x00000004000a7213 */ /* 0x000fe40000000000 */
[----:B------:R-:W-:Y:S01]  /*0330*/  CS2R R28, SRZ ;  /* 0x00000000001c7805 */ /* 0x000fe2000001ff00 */
[----:B------:R-:W0:Y:S01]  /*0340*/  I2F.RP R0, R7 ;  /* 0x0000000700007306 */ /* 0x000e220000209400 */
        /* <DEDUP_REMOVED lines=13> */
[----:B------:R-:W-:Y:S01]  /*0420*/  CS2R R56, SRZ ;  /* 0x0000000000387805 */ /* 0x000fe2000001ff00 */
[----:B0-----:R-:W0:Y:S01]  /*0430*/  MUFU.RCP R0, R0 ;  /* 0x0000000000007308 */ /* 0x001e220000001000 */
        /* <DEDUP_REMOVED lines=15> */
[----:B------:R-:W-:Y:S01]  /*0530*/  LOP3.LUT R12, R160, 0x60, RZ, 0xc0, !PT ;  /* 0x00000060a00c7812 */ /* 0x000fe200078ec0ff */
[----:B0-----:R-:W-:Y:S02]  /*0540*/  VIADD R2, R0, 0xffffffe ;  /* 0x0ffffffe00027836 */ /* 0x001fe40000000000 */
[----:B------:R-:W-:Y:S02]  /*0550*/  IMAD.MOV R0, RZ, RZ, -R10 ;  /* 0x000000ffff007224 */ /* 0x000fe400078e0a0a */
[----:B------:R0:W1:Y:S02]  /*0560*/  F2I.FTZ.U32.TRUNC.NTZ R3, R2 ;  /* 0x0000000200037305 */ /* 0x000064000021f000 */
[----:B0-----:R-:W-:-:S02]  /*0570*/  IMAD.MOV.U32 R2, RZ, RZ, RZ ;  /* 0x000000ffff027224 */ /* 0x001fc400078e00ff */
[----:B-1----:R-:W-:-:S04]  /*0580*/  IMAD.MOV R6, RZ, RZ, -R3 ;  /* 0x000000ffff067224 */ /* 0x002fc800078e0a03 */
[----:B------:R-:W-:Y:S02]  /*0590*/  IMAD R9, R6, R7, RZ ;  /* 0x0000000706097224 */ /* 0x000fe400078e02ff */
[----:B------:R-:W-:Y:S02]  /*05a0*/  IMAD.MOV.U32 R6, RZ, RZ, R8 ;  /* 0x000000ffff067224 */ /* 0x000fe400078e0008 */
[----:B------:R-:W-:-:S06]  /*05b0*/  IMAD.HI.U32 R3, R3, R9, R2 ;  /* 0x0000000903037227 */ /* 0x000fcc00078e0002 */
[----:B------:R-:W-:-:S04]  /*05c0*/  IMAD.HI.U32 R3, R3, R6, RZ ;  /* 0x0000000603037227 */ /* 0x000fc800078e00ff */
[----:B------:R-:W-:-:S05]  /*05d0*/  IMAD R0, R3, R0, R6 ;  /* 0x0000000003007224 */ /* 0x000fca00078e0206 */
[----:B------:R-:W-:-:S13]  /*05e0*/  ISETP.GT.U32.AND P1, PT, R7, R0, PT ;  /* 0x000000000700720c */ /* 0x000fda0003f24070 */
[----:B------:R-:W-:Y:S02]  /*05f0*/  @!P1 IMAD.IADD R0, R0, 0x1, -R7 ;  /* 0x0000000100009824 */ /* 0x000fe400078e0a07 */
[----:B------:R-:W-:Y:S01]  /*0600*/  @!P1 VIADD R3, R3, 0x1 ;  /* 0x0000000103039836 */ /* 0x000fe20000000000 */
[----:B------:R-:W-:Y:S02]  /*0610*/  ISETP.NE.AND P1, PT, R4, RZ, PT ;  /* 0x000000ff0400720c */ /* 0x000fe40003f25270 */
[----:B------:R-:W-:Y:S02]  /*0620*/  ISETP.GE.U32.AND P0, PT, R0, R7, PT ;  /* 0x000000070000720c */ /* 0x000fe40003f06070 */
[----:B------:R-:W-:-:S04]  /*0630*/  LOP3.LUT R0, R5, R4, RZ, 0x3c, !PT ;  /* 0x0000000405007212 */ /* 0x000fc800078e3cff */
[----:B------:R-:W-:Y:S01]  /*0640*/  ISETP.GE.AND P2, PT, R0, RZ, PT ;  /* 0x000000ff0000720c */ /* 0x000fe20003f46270 */
[----:B------:R-:W-:-:S06]  /*0650*/  VIADD R0, R14, 0x7f ;  /* 0x0000007f0e007836 */ /* 0x000fcc0000000000 */
[----:B------:R-:W-:-:S04]  /*0660*/  @P0 VIADD R3, R3, 0x1 ;  /* 0x0000000103030836 */ /* 0x000fc80000000000 */
[----:B------:R-:W-:Y:S01]  /*0670*/  IMAD.MOV.U32 R2, RZ, RZ, R3 ;  /* 0x000000ffff027224 */ /* 0x000fe200078e0003 */
[----:B------:R-:W-:-:S03]  /*0680*/  SHF.R.S32.HI R3, RZ, 0x1f, R0 ;  /* 0x0000001fff037819 */ /* 0x000fc60000011400 */
[----:B------:R-:W-:Y:S01]  /*0690*/  @!P2 IMAD.MOV R2, RZ, RZ, -R2 ;  /* 0x000000ffff02a224 */ /* 0x000fe200078e0a02 */
[----:B------:R-:W-:Y:S02]  /*06a0*/  @!P1 LOP3.LUT R2, RZ, R4, RZ, 0x33, !PT ;  /* 0x00000004ff029212 */ /* 0x000fe400078e33ff */
[----:B------:R-:W-:-:S03]  /*06b0*/  LEA.HI R3, R3, R0, RZ, 0x7 ;  /* 0x0000000003037211 */ /* 0x000fc600078f38ff */
[----:B------:R-:W-:Y:S02]  /*06c0*/  IMAD.SHL.U32 R6, R2, 0x4, RZ ;  /* 0x0000000402067824 */ /* 0x000fe400078e00ff */
[----:B------:R-:W-:-:S03]  /*06d0*/  IMAD.MOV R2, RZ, RZ, -R2 ;  /* 0x000000ffff027224 */ /* 0x000fc600078e0a02 */
[----:B------:R-:W-:Y:S01]  /*06e0*/  LEA.HI.SX32 R3, R3, -R6, 0x19 ;  /* 0x8000000603037211 */ /* 0x000fe200078fcaff */
[----:B------:R-:W-:-:S03]  /*06f0*/  IMAD R4, R4, R2, R5 ;  /* 0x0000000204047224 */ /* 0x000fc600078e0205 */
[----:B------:R-:W-:Y:S02]  /*0700*/  VIMNMX R11, R3, 0x4, PT ;  /* 0x00000004030b7848 */ /* 0x000fe40003fe0100 */
[----:B------:R-:W-:Y:S02]  /*0710*/  IABS R9, R4 ;  /* 0x0000000400097213 */ /* 0x000fe40000000000 */
[----:B------:R-:W-:-:S04]  /*0720*/  IABS R7, R11 ;  /* 0x0000000b00077213 */ /* 0x000fc80000000000 */
[----:B------:R-:W0:Y:S08]  /*0730*/  I2F.RP R0, R7 ;  /* 0x0000000700007306 */ /* 0x000e300000209400 */
[----:B0-----:R-:W0:Y:S02]  /*0740*/  MUFU.RCP R0, R0 ;  /* 0x0000000000007308 */ /* 0x001e240000001000 */
[----:B0-----:R-:W-:-:S06]  /*0750*/  VIADD R3, R0, 0xffffffe ;  /* 0x0ffffffe00037836 */ /* 0x001fcc0000000000 */
[----:B------:R-:W0:Y:S02]  /*0760*/  F2I.FTZ.U32.TRUNC.NTZ R3, R3 ;  /* 0x0000000300037305 */ /* 0x000e24000021f000 */
[----:B0-----:R-:W-:-:S04]  /*0770*/  IMAD.MOV R8, RZ, RZ, -R3 ;  /* 0x000000ffff087224 */ /* 0x001fc800078e0a03 */
[----:B------:R-:W-:Y:S01]  /*0780*/  IMAD.MOV.U32 R2, RZ, RZ, R8 ;  /* 0x000000ffff027224 */ /* 0x000fe200078e0008 */
[----:B------:R-:W-:-:S03]  /*0790*/  IABS R8, R11 ;  /* 0x0000000b00087213 */ /* 0x000fc60000000000 */
[----:B------:R-:W-:Y:S02]  /*07a0*/  IMAD R5, R2, R7, RZ ;  /* 0x0000000702057224 */ /* 0x000fe400078e02ff */
[----:B------:R-:W-:Y:S02]  /*07b0*/  IMAD.MOV.U32 R2, RZ, RZ, RZ ;  /* 0x000000ffff027224 */ /* 0x000fe400078e00ff */
[----:B------:R-:W-:Y:S02]  /*07c0*/  IMAD.MOV R0, RZ, RZ, -R8 ;  /* 0x000000ffff007224 */ /* 0x000fe400078e0a08 */
[----:B------:R-:W-:Y:S02]  /*07d0*/  IMAD.HI.U32 R2, R3, R5, R2 ;  /* 0x0000000503027227 */ /* 0x000fe400078e0002 */
[----:B------:R-:W0:Y:S04]  /*07e0*/  LDC R5, c[0x0][0x230] ;  /* 0x00008c00ff057b82 */ /* 0x000e280000000800 */
[----:B------:R-:W-:-:S04]  /*07f0*/  IMAD.HI.U32 R2, R2, R9, RZ ;  /* 0x0000000902027227 */ /* 0x000fc800078e00ff */
[----:B------:R-:W-:-:S05]  /*0800*/  IMAD R0, R2, R0, R9 ;  /* 0x0000000002007224 */ /* 0x000fca00078e0209 */
[----:B------:R-:W-:Y:S01]  /*0810*/  ISETP.GT.U32.AND P1, PT, R7, R0, PT ;  /* 0x000000000700720c */ /* 0x000fe20003f24070 */
[----:B0-----:R-:W-:-:S12]  /*0820*/  VIADD R5, R5, 0x1f ;  /* 0x0000001f05057836 */ /* 0x001fd80000000000 */
[----:B------:R-:W-:Y:S02]  /*0830*/  @!P1 IMAD.IADD R0, R0, 0x1, -R7 ;  /* 0x0000000100009824 */ /* 0x000fe400078e0a07 */
[----:B------:R-:W-:Y:S01]  /*0840*/  @!P1 VIADD R2, R2, 0x1 ;  /* 0x0000000102029836 */ /* 0x000fe20000000000 */
[----:B------:R-:W-:Y:S02]  /*0850*/  ISETP.NE.AND P1, PT, R11, RZ, PT ;  /* 0x000000ff0b00720c */ /* 0x000fe40003f25270 */
[----:B------:R-:W-:Y:S02]  /*0860*/  ISETP.GE.U32.AND P0, PT, R0, R7, PT ;  /* 0x000000070000720c */ /* 0x000fe40003f06070 */
[----:B------:R-:W-:-:S04]  /*0870*/  LOP3.LUT R0, R4, R11, RZ, 0x3c, !PT ;  /* 0x0000000b04007212 */ /* 0x000fc800078e3cff */
[----:B------:R-:W-:-:S07]  /*0880*/  ISETP.GE.AND P2, PT, R0, RZ, PT ;  /* 0x000000ff0000720c */ /* 0x000fce0003f46270 */
[----:B------:R-:W-:Y:S01]  /*0890*/  @P0 VIADD R2, R2, 0x1 ;  /* 0x0000000102020836 */ /* 0x000fe20000000000 */
[----:B------:R-:W-:-:S05]  /*08a0*/  ISETP.GE.AND P0, PT, R5, 0x20, PT ;  /* 0x000000200500780c */ /* 0x000fca0003f06270 */
[----:B------:R-:W-:Y:S01]  /*08b0*/  @!P2 IMAD.MOV R2, RZ, RZ, -R2 ;  /* 0x000000ffff02a224 */ /* 0x000fe200078e0a02 */
[----:B------:R-:W-:-:S05]  /*08c0*/  @!P1 LOP3.LUT R2, RZ, R11, RZ, 0x33, !PT ;  /* 0x0000000bff029212 */ /* 0x000fca00078e33ff */
[----:B------:R-:W-:Y:S02]  /*08d0*/  IMAD.MOV R0, RZ, RZ, -R2 ;  /* 0x000000ffff007224 */ /* 0x000fe400078e0a02 */
[----:B------:R-:W-:Y:S02]  /*08e0*/  IMAD.SHL.U32 R181, R2, 0x80, RZ ;  /* 0x0000008002b57824 */ /* 0x000fe400078e00ff */
[----:B------:R-:W-:-:S04]  /*08f0*/  IMAD R0, R11, R0, R4 ;  /* 0x000000000b007224 */ /* 0x000fc800078e0204 */
[----:B------:R-:W-:-:S04]  /*0900*/  IMAD.IADD R0, R6, 0x1, R0 ;  /* 0x0000000106007824 */ /* 0x000fc800078e0200 */
[----:B------:R-:W-:Y:S01]  /*0910*/  IMAD R247, R0, 0x80, R245 ;  /* 0x0000008000f77824 */ /* 0x000fe200078e02f5 */
[----:B------:R-:W-:Y:S06]  /*0920*/  @!P0 BRA `(.L_x_0) ;  /* 0x0000004800a08947 */ /* 0x000fec0003800000 */
[----:B------:R-:W-:Y:S01]  /*0930*/  IABS R13, R14 ;  /* 0x0000000e000d7213 */ /* 0x000fe20000000000 */
[----:B------:R-:W-:Y:S01]  /*0940*/  ULDC UR4, c[0x0][0x240] ;  /* 0x0000900000047ab9 */ /* 0x000fe20000000800 */
[----:B------:R-:W-:Y:S01]  /*0950*/  IABS R2, R15 ;  /* 0x0000000f00027213 */ /* 0x000fe20000000000 */
[----:B------:R-:W-:Y:S01]  /*0960*/  ULDC.64 UR10, c[0x0][0x218] ;  /* 0x00008600000a7ab9 */ /* 0x000fe20000000a00 */
[----:B------:R-:W0:Y:S01]  /*0970*/  I2F.RP R3, R13 ;  /* 0x0000000d00037306 */ /* 0x000e220000209400 */
[----:B------:R-:W-:Y:S01]  /*0980*/  IABS R10, R247 ;  /* 0x000000f7000a7213 */ /* 0x000fe20000000000 */
[----:B------:R-:W-:Y:S01]  /*0990*/  IMAD.SHL.U32 R244, R160, 0x20, RZ ;  /* 0x00000020a0f47824 */ /* 0x000fe200078e00ff */
[----:B------:R-:W-:Y:S01]  /*09a0*/  LEA.HI R16, R12, R181, RZ, 0x1b ;  /* 0x000000b50c107211 */ /* 0x000fe200078fd8ff */
[----:B------:R-:W-:Y:S01]  /*09b0*/  ULDC UR5, c[0x0][0x234] ;  /* 0x00008d0000057ab9 */ /* 0x000fe20000000800 */
[----:B------:R-:W-:Y:S01]  /*09c0*/  ISETP.GE.AND P1, PT, R247, RZ, PT ;  /* 0x000000fff700720c */ /* 0x000fe20003f26270 */
[----:B------:R-:W-:Y:S01]  /*09d0*/  ULDC UR7, c[0x0][0x23c] ;  /* 0x00008f0000077ab9 */ /* 0x000fe20000000800 */
[----:B------:R-:W-:Y:S01]  /*09e0*/  IABS R69, R16 ;  /* 0x0000001000457213 */ /* 0x000fe20000000000 */
[----:B------:R-:W1:Y:S01]  /*09f0*/  I2F.RP R0, R2 ;  /* 0x0000000200007306 */ /* 0x000e620000209400 */
[C---:B------:R-:W-:Y:S01]  /*0a00*/  VIADD R12, R16.reuse, 0x78 ;  /* 0x00000078100c7836 */ /* 0x040fe20000000000 */
[----:B------:R-:W-:Y:S01]  /*0a10*/  ULDC.64 UR8, c[0x0][0x210] ;  /* 0x0000840000087ab9 */ /* 0x000fe20000000a00 */
[C---:B------:R-:W-:Y:S01]  /*0a20*/  VIADD R17, R16.reuse, 0x74 ;  /* 0x0000007410117836 */ /* 0x040fe20000000000 */
[----:B------:R-:W-:Y:S01]  /*0a30*/  USHF.L.U32 UR14, UR7, 0x5, URZ ;  /* 0x00000005070e7899 */ /* 0x000fe2000800063f */
[C---:B------:R-:W-:Y:S01]  /*0a40*/  VIADD R18, R16.reuse, 0x6c ;  /* 0x0000006c10127836 */ /* 0x040fe20000000000 */
[----:B------:R-:W-:Y:S01]  /*0a50*/  ULDC UR15, c[0x0][0x230] ;  /* 0x00008c00000f7ab9 */ /* 0x000fe20000000800 */
[C---:B------:R-:W-:Y:S01]  /*0a60*/  VIADD R22, R16.reuse, 0x44 ;  /* 0x0000004410167836 */ /* 0x040fe20000000000 */
[----:B0-----:R-:W0:Y:S01]  /*0a70*/  MUFU.RCP R3, R3 ;  /* 0x0000000300037308 */ /* 0x001e220000001000 */
[----:B------:R-:W-:Y:S01]  /*0a80*/  ISETP.GE.AND P6, PT, R17, RZ, PT ;  /* 0x000000ff1100720c */ /* 0x000fe20003fc6270 */
[C---:B------:R-:W-:Y:S01]  /*0a90*/  VIADD R20, R16.reuse, 0x48 ;  /* 0x0000004810147836 */ /* 0x040fe20000000000 */
[----:B------:R-:W-:Y:S01]  /*0aa0*/  LOP3.LUT R243, R245, 0x10, RZ, 0x3c, !PT ;  /* 0x00000010f5f37812 */ /* 0x000fe200078e3cff */
[C---:B------:R-:W-:Y:S01]  /*0ab0*/  VIADD R24, R16.reuse, 0x18 ;  /* 0x0000001810187836 */ /* 0x040fe20000000000 */
[----:B------:R-:W-:Y:S01]  /*0ac0*/  IABS R35, R22 ;  /* 0x0000001600237213 */ /* 0x000fe20000000000 */
[C---:B------:R-:W-:Y:S01]  /*0ad0*/  VIADD R26, R16.reuse, 0x14 ;  /* 0x00000014101a7836 */ /* 0x040fe20000000000 */
[----:B------:R-:W-:Y:S01]  /*0ae0*/  IABS R33, R20 ;  /* 0x0000001400217213 */ /* 0x000fe20000000000 */
[----:B-1----:R-:W1:Y:S01]  /*0af0*/  MUFU.RCP R0, R0 ;  /* 0x0000000000007308 */ /* 0x002e620000001000 */
[----:B------:R-:W-:Y:S01]  /*0b00*/  IABS R57, R24 ;  /* 0x0000001800397213 */ /* 0x000fe20000000000 */
[C---:B------:R-:W-:Y:S01]  /*0b10*/  VIADD R28, R16.reuse, 0x10 ;  /* 0x00000010101c7836 */ /* 0x040fe20000000000 */
[----:B------:R-:W-:Y:S01]  /*0b20*/  IABS R59, R26 ;  /* 0x0000001a003b7213 */ /* 0x000fe20000000000 */
[C---:B------:R-:W-:Y:S01]  /*0b30*/  VIADD R30, R16.reuse, 0xc ;  /* 0x0000000c101e7836 */ /* 0x040fe20000000000 */
[----:B------:R-:W-:Y:S01]  /*0b40*/  CS2R R88, SRZ ;  /* 0x0000000000587805 */ /* 0x000fe2000001ff00 */
[C---:B------:R-:W-:Y:S01]  /*0b50*/  VIADD R32, R16.reuse, 0x8 ;  /* 0x0000000810207836 */ /* 0x040fe20000000000 */
[----:B------:R-:W-:Y:S01]  /*0b60*/  IABS R61, R28 ;  /* 0x0000001c003d7213 */ /* 0x000fe20000000000 */
[----:B------:R-:W-:Y:S01]  /*0b70*/  VIADD R34, R16, 0x4 ;  /* 0x0000000410227836 */ /* 0x000fe20000000000 */
[----:B------:R-:W-:Y:S01]  /*0b80*/  IABS R63, R30 ;  /* 0x0000001e003f7213 */ /* 0x000fe20000000000 */
[----:B0-----:R-:W-:Y:S01]  /*0b90*/  VIADD R8, R3, 0xffffffe ;  /* 0x0ffffffe03087836 */ /* 0x001fe20000000000 */
[----:B------:R-:W-:-:S02]  /*0ba0*/  IABS R65, R32 ;  /* 0x0000002000417213 */ /* 0x000fc40000000000 */
[----:B------:R-:W-:Y:S02]  /*0bb0*/  CS2R R90, SRZ ;  /* 0x00000000005a7805 */ /* 0x000fe4000001ff00 */
[----:B------:R-:W-:Y:S01]  /*0bc0*/  IABS R67, R34 ;  /* 0x0000002200437213 */ /* 0x000fe20000000000 */
[----:B------:R0:W2:Y:S01]  /*0bd0*/  F2I.FTZ.U32.TRUNC.NTZ R9, R8 ;  /* 0x0000000800097305 */ /* 0x0000a2000021f000 */
[----:B------:R-:W-:Y:S02]  /*0be0*/  CS2R R92, SRZ ;  /* 0x00000000005c7805 */ /* 0x000fe4000001ff00 */
[----:B------:R-:W-:Y:S01]  /*0bf0*/  CS2R R94, SRZ ;  /* 0x00000000005e7805 */ /* 0x000fe2000001ff00 */
[----:B-1----:R-:W-:Y:S01]  /*0c00*/  VIADD R6, R0, 0xffffffe ;  /* 0x0ffffffe00067836 */ /* 0x002fe20000000000 */
[----:B------:R-:W-:Y:S02]  /*0c10*/  CS2R R96, SRZ ;  /* 0x0000000000607805 */ /* 0x000fe4000001ff00 */
[----:B------:R-:W-:-:S02]  /*0c20*/  CS2R R98, SRZ ;  /* 0x0000000000627805 */ /* 0x000fc4000001ff00 */
[----:B------:R-:W-:Y:S02]  /*0c30*/  CS2R R100, SRZ ;  /* 0x0000000000647805 */ /* 0x000fe4000001ff00 */
[----:B------:R-:W-:Y:S01]  /*0c40*/  CS2R R102, SRZ ;  /* 0x0000000000667805 */ /* 0x000fe2000001ff00 */
[----:B------:R1:W3:Y:S01]  /*0c50*/  F2I.FTZ.U32.TRUNC.NTZ R7, R6 ;  /* 0x0000000600077305 */ /* 0x0002e2000021f000 */
[----:B0-----:R-:W-:Y:S01]  /*0c60*/  IMAD.MOV.U32 R8, RZ, RZ, RZ ;  /* 0x000000ffff087224 */ /* 0x001fe200078e00ff */
[----:B------:R-:W-:Y:S02]  /*0c70*/  CS2R R104, SRZ ;  /* 0x0000000000687805 */ /* 0x000fe4000001ff00 */
[----:B------:R-:W-:Y:S02]  /*0c80*/  CS2R R106, SRZ ;  /* 0x00000000006a7805 */ /* 0x000fe4000001ff00 */
[----:B------:R-:W-:Y:S02]  /*0c90*/  CS2R R108, SRZ ;  /* 0x00000000006c7805 */ /* 0x000fe4000001ff00 */
[----:B------:R-:W-:-:S02]  /*0ca0*/  CS2R R110, SRZ ;  /* 0x00000000006e7805 */ /* 0x000fc4000001ff00 */
[----:B------:R-:W-:Y:S01]  /*0cb0*/  CS2R R112, SRZ ;  /* 0x0000000000707805 */ /* 0x000fe2000001ff00 */
[--C-:B--2---:R-:W-:Y:S01]  /*0cc0*/  IMAD.MOV R4, RZ, RZ, -R9.reuse ;  /* 0x000000ffff047224 */ /* 0x104fe200078e0a09 */
[----:B------:R-:W-:Y:S01]  /*0cd0*/  CS2R R114, SRZ ;  /* 0x0000000000727805 */ /* 0x000fe2000001ff00 */
[----:B-1----:R-:W-:Y:S01]  /*0ce0*/  IMAD.MOV.U32 R6, RZ, RZ, RZ ;  /* 0x000000ffff067224 */ /* 0x002fe200078e00ff */
[----:B------:R-:W-:Y:S01]  /*0cf0*/  CS2R R116, SRZ ;  /* 0x0000000000747805 */ /* 0x000fe2000001ff00 */
[----:B------:R-:W-:Y:S01]  /*0d00*/  IMAD R11, R4, R13, RZ ;  /* 0x0000000d040b7224 */ /* 0x000fe200078e02ff */
[----:B------:R-:W-:Y:S01]  /*0d10*/  CS2R R118, SRZ ;  /* 0x0000000000767805 */ /* 0x000fe2000001ff00 */
[----:B------:R-:W-:Y:S01]  /*0d20*/  IMAD.MOV.U32 R4, RZ, RZ, R10 ;  /* 0x000000ffff047224 */ /* 0x000fe200078e000a */
[----:B------:R-:W-:Y:S01]  /*0d30*/  CS2R R120, SRZ ;  /* 0x0000000000787805 */ /* 0x000fe2000001ff00 */
[----:B------:R-:W-:Y:S01]  /*0d40*/  IMAD.HI.U32 R9, R9, R11, R8 ;  /* 0x0000000b09097227 */ /* 0x000fe200078e0008 */
[----:B------:R-:W-:-:S02]  /*0d50*/  IABS R11, R17 ;  /* 0x00000011000b7213 */ /* 0x000fc40000000000 */
[----:B------:R-:W-:Y:S02]  /*0d60*/  CS2R R122, SRZ ;  /* 0x00000000007a7805 */ /* 0x000fe4000001ff00 */
[----:B------:R-:W-:Y:S01]  /*0d70*/  CS2R R124, SRZ ;  /* 0x00000000007c7805 */ /* 0x000fe2000001ff00 */
[----:B---3--:R-:W-:Y:S01]  /*0d80*/  IMAD.MOV R3, RZ, RZ, -R7 ;  /* 0x000000ffff037224 */ /* 0x008fe200078e0a07 */
[----:B------:R-:W-:Y:S01]  /*0d90*/  CS2R R126, SRZ ;  /* 0x00000000007e7805 */ /* 0x000fe2000001ff00 */
[----:B------:R-:W-:Y:S01]  /*0da0*/  IMAD.HI.U32 R9, R9, R4, RZ ;  /* 0x0000000409097227 */ /* 0x000fe200078e00ff */
[----:B------:R-:W-:Y:S02]  /*0db0*/  CS2R R128, SRZ ;  /* 0x0000000000807805 */ /* 0x000fe4000001ff00 */
[----:B------:R-:W-:Y:S02]  /*0dc0*/  CS2R R130, SRZ ;  /* 0x0000000000827805 */ /* 0x000fe4000001ff00 */
[----:B------:R-:W-:Y:S01]  /*0dd0*/  CS2R R132, SRZ ;  /* 0x0000000000847805 */ /* 0x000fe2000001ff00 */
[----:B------:R-:W-:Y:S01]  /*0de0*/  IMAD.MOV R9, RZ, RZ, -R9 ;  /* 0x000000ffff097224 */ /* 0x000fe200078e0a09 */
[----:B------:R-:W-:Y:S01]  /*0df0*/  CS2R R134, SRZ ;  /* 0x0000000000867805 */ /* 0x000fe2000001ff00 */
[----:B------:R-:W-:Y:S01]  /*0e00*/  VIADD R10, R16, 0x7c ;  /* 0x0000007c100a7836 */ /* 0x000fe20000000000 */
[----:B------:R-:W-:Y:S01]  /*0e10*/  CS2R R136, SRZ ;  /* 0x0000000000887805 */ /* 0x000fe2000001ff00 */
[----:B------:R-:W-:Y:S01]  /*0e20*/  IMAD R8, R13, R9, R4 ;  /* 0x000000090d087224 */ /* 0x000fe200078e0204 */
[----:B------:R-:W-:Y:S01]  /*0e30*/  IABS R9, R12 ;  /* 0x0000000c00097213 */ /* 0x000fe20000000000 */
[----:B------:R-:W-:Y:S01]  /*0e40*/  IMAD R3, R3, R2, RZ ;  /* 0x0000000203037224 */ /* 0x000fe200078e02ff */
[----:B------:R-:W-:-:S02]  /*0e50*/  IABS R0, R10 ;  /* 0x0000000a00007213 */ /* 0x000fc40000000000 */
[----:B------:R-:W-:Y:S02]  /*0e60*/  CS2R R138, SRZ ;  /* 0x00000000008a7805 */ /* 0x000fe4000001ff00 */
[----:B------:R-:W-:Y:S01]  /*0e70*/  ISETP.GT.U32.AND P0, PT, R13, R8, PT ;  /* 0x000000080d00720c */ /* 0x000fe20003f04070 */
[----:B------:R-:W-:Y:S01]  /*0e80*/  IMAD.HI.U32 R6, R7, R3, R6 ;  /* 0x0000000307067227 */ /* 0x000fe200078e0006 */
[----:B------:R-:W-:Y:S02]  /*0e90*/  ISETP.GE.AND P4, PT, R10, RZ, PT ;  /* 0x000000ff0a00720c */ /* 0x000fe40003f86270 */
[----:B------:R-:W-:Y:S02]  /*0ea0*/  CS2R R140, SRZ ;  /* 0x00000000008c7805 */ /* 0x000fe4000001ff00 */
[----:B------:R-:W-:Y:S01]  /*0eb0*/  CS2R R142, SRZ ;  /* 0x00000000008e7805 */ /* 0x000fe2000001ff00 */
[----:B------:R-:W-:Y:S01]  /*0ec0*/  IMAD.MOV.U32 R3, RZ, RZ, R0 ;  /* 0x000000ffff037224 */ /* 0x000fe200078e0000 */
[----:B------:R-:W-:Y:S01]  /*0ed0*/  CS2R R144, SRZ ;  /* 0x0000000000907805 */ /* 0x000fe2000001ff00 */
[----:B------:R-:W-:Y:S01]  /*0ee0*/  IMAD.HI.U32 R4, R6, R11, RZ ;  /* 0x0000000b06047227 */ /* 0x000fe200078e00ff */
[----:B------:R-:W-:-:S02]  /*0ef0*/  CS2R R146, SRZ ;  /* 0x0000000000927805 */ /* 0x000fc4000001ff00 */
[----:B------:R-:W-:Y:S02]  /*0f00*/  CS2R R148, SRZ ;  /* 0x0000000000947805 */ /* 0x000fe4000001ff00 */
[----:B------:R-:W-:Y:S01]  /*0f10*/  CS2R R150, SRZ ;  /* 0x0000000000967805 */ /* 0x000fe2000001ff00 */
[----:B------:R-:W-:Y:S01]  /*0f20*/  IMAD.HI.U32 R0, R6, R3, RZ ;  /* 0x0000000306007227 */ /* 0x000fe200078e00ff */
[----:B------:R-:W-:Y:S02]  /*0f30*/  CS2R R72, SRZ ;  /* 0x0000000000487805 */ /* 0x000fe4000001ff00 */
[----:B------:R-:W-:Y:S02]  /*0f40*/  CS2R R74, SRZ ;  /* 0x00000000004a7805 */ /* 0x000fe4000001ff00 */
[----:B------:R-:W-:Y:S01]  /*0f50*/  CS2R R76, SRZ ;  /* 0x00000000004c7805 */ /* 0x000fe2000001ff00 */
[----:B------:R-:W-:Y:S01]  /*0f60*/  @!P0 IMAD.IADD R8, R8, 0x1, -R13 ;  /* 0x0000000108088824 */ /* 0x000fe200078e0a0d */
[----:B------:R-:W-:Y:S01]  /*0f70*/  ISETP.NE.AND P0, PT, R14, RZ, PT ;  /* 0x000000ff0e00720c */ /* 0x000fe20003f05270 */
[----:B------:R-:W-:Y:S01]  /*0f80*/  IMAD.MOV R7, RZ, RZ, -R0 ;  /* 0x000000ffff077224 */ /* 0x000fe200078e0a00 */
[----:B------:R-:W-:Y:S01]  /*0f90*/  CS2R R78, SRZ ;  /* 0x00000000004e7805 */ /* 0x000fe2000001ff00 */
[----:B------:R-:W-:Y:S01]  /*0fa0*/  IMAD.HI.U32 R0, R6, R9, RZ ;  /* 0x0000000906007227 */ /* 0x000fe200078e00ff */
[----:B------:R-:W-:-:S02]  /*0fb0*/  ISETP.GT.U32.AND P3, PT, R13, R8, PT ;  /* 0x000000080d00720c */ /* 0x000fc40003f64070 */
[----:B------:R-:W-:Y:S02]  /*0fc0*/  CS2R R80, SRZ ;  /* 0x0000000000507805 */ /* 0x000fe4000001ff00 */
[----:B------:R-:W-:Y:S01]  /*0fd0*/  CS2R R82, SRZ ;  /* 0x0000000000527805 */ /* 0x000fe2000001ff00 */
[----:B------:R-:W-:Y:S01]  /*0fe0*/  IMAD.MOV R0, RZ, RZ, -R0 ;  /* 0x000000ffff007224 */ /* 0x000fe200078e0a00 */
[----:B------:R-:W-:Y:S01]  /*0ff0*/  CS2R R84, SRZ ;  /* 0x0000000000547805 */ /* 0x000fe2000001ff00 */
[C---:B------:R-:W-:Y:S01]  /*1000*/  IMAD R3, R2.reuse, R7, R3 ;  /* 0x0000000702037224 */ /* 0x040fe200078e0203 */
[----:B------:R-:W-:Y:S01]  /*1010*/  CS2R R86, SRZ ;  /* 0x0000000000567805 */ /* 0x000fe2000001ff00 */
[C---:B------:R-:W-:Y:S01]  /*1020*/  IMAD R7, R2.reuse, R0, R9 ;  /* 0x0000000002077224 */ /* 0x040fe200078e0209 */
[----:B------:R-:W-:Y:S01]  /*1030*/  IABS R0, R18 ;  /* 0x0000001200007213 */ /* 0x000fe20000000000 */
[----:B------:R-:W-:Y:S01]  /*1040*/  IMAD.MOV R4, RZ, RZ, -R4 ;  /* 0x000000ffff047224 */ /* 0x000fe200078e0a04 */
[----:B------:R-:W-:Y:S01]  /*1050*/  ISETP.GT.U32.AND P2, PT, R2, R3, PT ;  /* 0x000000030200720c */ /* 0x000fe20003f44070 */
[----:B------:R-:W-:Y:S01]  /*1060*/  VIADD R10, R16, 0x70 ;  /* 0x00000070100a7836 */ /* 0x000fe20000000000 */
[----:B------:R-:W-:Y:S01]  /*1070*/  ISETP.GT.U32.AND P5, PT, R2, R7, PT ;  /* 0x000000070200720c */ /* 0x000fe20003fa4070 */
[----:B------:R-:W-:Y:S01]  /*1080*/  @!P3 IMAD.IADD R8, R8, 0x1, -R13 ;  /* 0x000000010808b824 */ /* 0x000fe200078e0a0d */
[----:B------:R-:W-:Y:S01]  /*1090*/  ISETP.GE.AND P3, PT, R12, RZ, PT ;  /* 0x000000ff0c00720c */ /* 0x000fe20003f66270 */
[----:B------:R-:W-:Y:S01]  /*10a0*/  IMAD.MOV.U32 R13, RZ, RZ, R0 ;  /* 0x000000ffff0d7224 */ /* 0x000fe200078e0000 */
[----:B------:R-:W-:Y:S01]  /*10b0*/  UMOV UR19, 0xc0000010 ;  /* 0xc000001000137882 */ /* 0x000fe20000000000 */
[----:B------:R-:W-:Y:S01]  /*10c0*/  IMAD R9, R2, R4, R11 ;  /* 0x0000000402097224 */ /* 0x000fe200078e020b */
[----:B------:R-:W-:Y:S01]  /*10d0*/  IABS R11, R10 ;  /* 0x0000000a000b7213 */ /* 0x000fe20000000000 */
[----:B------:R-:W-:-:S02]  /*10e0*/  IMAD.MOV.U32 R0, RZ, RZ, R8 ;  /* 0x000000ffff007224 */ /* 0x000fc400078e0008 */
[----:B------:R-:W-:-:S04]  /*10f0*/  IMAD.HI.U32 R8, R6, R13, RZ ;  /* 0x0000000d06087227 */ /* 0x000fc800078e00ff */
[----:B------:R-:W-:Y:S01]  /*1100*/  @!P1 IMAD.MOV R0, RZ, RZ, -R0 ;  /* 0x000000ffff009224 */ /* 0x000fe200078e0a00 */
[----:B------:R-:W-:Y:S01]  /*1110*/  ISETP.GT.U32.AND P1, PT, R2, R9, PT ;  /* 0x000000090200720c */ /* 0x000fe20003f24070 */
[----:B------:R-:W-:Y:S01]  /*1120*/  @!P5 IMAD.IADD R7, R7, 0x1, -R2 ;  /* 0x000000010707d824 */ /* 0x000fe200078e0a02 */
[----:B------:R-:W-:Y:S01]  /*1130*/  @!P0 LOP3.LUT R0, RZ, R14, RZ, 0x33, !PT ;  /* 0x0000000eff008212 */ /* 0x000fe200078e33ff */
[----:B------:R-:W-:Y:S01]  /*1140*/  IMAD.HI.U32 R4, R6, R11, RZ ;  /* 0x0000000b06047227 */ /* 0x000fe200078e00ff */
[----:B------:R-:W-:Y:S02]  /*1150*/  ISETP.GE.AND P5, PT, R10, RZ, PT ;  /* 0x000000ff0a00720c */ /* 0x000fe40003fa6270 */
[----:B------:R-:W-:Y:S01]  /*1160*/  ISETP.GT.U32.AND P0, PT, R2, R7, PT ;  /* 0x000000070200720c */ /* 0x000fe20003f04070 */
[----:B------:R-:W-:Y:S02]  /*1170*/  IMAD.MOV R4, RZ, RZ, -R4 ;  /* 0x000000ffff047224 */ /* 0x000fe400078e0a04 */
[----:B------:R-:W-:-:S02]  /*1180*/  @!P2 IMAD.IADD R3, R3, 0x1, -R2 ;  /* 0x000000010303a824 */ /* 0x000fc400078e0a02 */
[C---:B------:R-:W-:Y:S02]  /*1190*/  IMAD R11, R2.reuse, R4, R11 ;  /* 0x00000004020b7224 */ /* 0x040fe400078e020b */
[----:B------:R-:W-:Y:S01]  /*11a0*/  @!P1 IMAD.IADD R9, R9, 0x1, -R2 ;  /* 0x0000000109099824 */ /* 0x000fe200078e0a02 */
[----:B------:R-:W-:Y:S01]  /*11b0*/  ISETP.GT.U32.AND P2, PT, R2, R3, PT ;  /* 0x000000030200720c */ /* 0x000fe20003f44070 */
[----:B------:R-:W-:Y:S02]  /*11c0*/  IMAD.MOV R8, RZ, RZ, -R8 ;  /* 0x000000ffff087224 */ /* 0x000fe400078e0a08 */
[----:B------:R-:W-:Y:S01]  /*11d0*/  VIADD R4, R16, 0x68 ;  /* 0x0000006810047836 */ /* 0x000fe20000000000 */
[C---:B------:R-:W-:Y:S01]  /*11e0*/  ISETP.GT.U32.AND P1, PT, R2.reuse, R9, PT ;  /* 0x000000090200720c */ /* 0x040fe20003f24070 */
[----:B------:R-:W-:Y:S01]  /*11f0*/  @!P0 IMAD.IADD R7, R7, 0x1, -R2 ;  /* 0x0000000107078824 */ /* 0x000fe200078e0a02 */
[C---:B------:R-:W-:Y:S01]  /*1200*/  ISETP.GT.U32.AND P0, PT, R2.reuse, R11, PT ;  /* 0x0000000b0200720c */ /* 0x040fe20003f04070 */
[----:B------:R-:W-:Y:S01]  /*1210*/  IMAD R13, R2, R8, R13 ;  /* 0x00000008020d7224 */ /* 0x000fe200078e020d */
[----:B------:R-:W-:Y:S01]  /*1220*/  IABS R17, R4 ;  /* 0x0000000400117213 */ /* 0x000fe20000000000 */
[----:B------:R-:W-:-:S02]  /*1230*/  VIADD R10, R16, 0x60 ;  /* 0x00000060100a7836 */ /* 0x000fc40000000000 */
[----:B------:R-:W-:Y:S02]  /*1240*/  VIADD R8, R16, 0x64 ;  /* 0x0000006410087836 */ /* 0x000fe40000000000 */
[--C-:B------:R-:W-:Y:S01]  /*1250*/  @!P2 IMAD.IADD R3, R3, 0x1, -R2.reuse ;  /* 0x000000010303a824 */ /* 0x100fe200078e0a02 */
[----:B------:R-:W-:Y:S01]  /*1260*/  IABS R21, R10 ;  /* 0x0000000a00157213 */ /* 0x000fe20000000000 */
[----:B------:R-:W-:Y:S01]  /*1270*/  @!P3 IMAD.MOV R7, RZ, RZ, -R7 ;  /* 0x000000ffff07b224 */ /* 0x000fe200078e0a07 */
[----:B------:R-:W-:Y:S01]  /*1280*/  IABS R19, R8 ;  /* 0x0000000800137213 */ /* 0x000fe20000000000 */
[--C-:B------:R-:W-:Y:S01]  /*1290*/  @!P1 IMAD.IADD R9, R9, 0x1, -R2.reuse ;  /* 0x0000000109099824 */ /* 0x100fe200078e0a02 */
[----:B------:R-:W-:Y:S01]  /*12a0*/  ISETP.GE.AND P1, PT, R10, RZ, PT ;  /* 0x000000ff0a00720c */ /* 0x000fe20003f26270 */
[----:B------:R-:W-:Y:S01]  /*12b0*/  @!P0 IMAD.IADD R11, R11, 0x1, -R2 ;  /* 0x000000010b0b8824 */ /* 0x000fe200078e0a02 */
[----:B------:R-:W-:Y:S01]  /*12c0*/  ISETP.GE.AND P3, PT, R8, RZ, PT ;  /* 0x000000ff0800720c */ /* 0x000fe20003f66270 */
[----:B------:R-:W-:Y:S01]  /*12d0*/  @!P6 IMAD.MOV R9, RZ, RZ, -R9 ;  /* 0x000000ffff09e224 */ /* 0x000fe200078e0a09 */
[----:B------:R-:W-:Y:S01]  /*12e0*/  ISETP.GT.U32.AND P6, PT, R2, R13, PT ;  /* 0x0000000d0200720c */ /* 0x000fe20003fc4070 */
[----:B------:R-:W-:Y:S01]  /*12f0*/  @!P4 IMAD.MOV R3, RZ, RZ, -R3 ;  /* 0x000000ffff03c224 */ /* 0x000fe200078e0a03 */
[----:B------:R-:W-:Y:S01]  /*1300*/  ISETP.GE.AND P4, PT, R4, RZ, PT ;  /* 0x000000ff0400720c */ /* 0x000fe20003f86270 */
[----:B------:R-:W-:Y:S01]  /*1310*/  IMAD.HI.U32 R4, R6, R17, RZ ;  /* 0x0000001106047227 */ /* 0x000fe200078e00ff */
[----:B------:R-:W-:-:S02]  /*1320*/  ISETP.GT.U32.AND P0, PT, R2, R11, PT ;  /* 0x0000000b0200720c */ /* 0x000fc40003f04070 */
[----:B------:R-:W-:Y:S01]  /*1330*/  ISETP.GE.AND P2, PT, R18, RZ, PT ;  /* 0x000000ff1200720c */ /* 0x000fe20003f46270 */
[----:B------:R-:W-:Y:S02]  /*1340*/  IMAD.MOV R10, RZ, RZ, -R4 ;  /* 0x000000ffff0a7224 */ /* 0x000fe400078e0a04 */
[----:B------:R-:W-:-:S04]  /*1350*/  IMAD.HI.U32 R8, R6, R19, RZ ;  /* 0x0000001306087227 */ /* 0x000fc800078e00ff */
[--C-:B------:R-:W-:Y:S02]  /*1360*/  @!P6 IMAD.IADD R13, R13, 0x1, -R2.reuse ;  /* 0x000000010d0de824 */ /* 0x100fe400078e0a02 */
[C---:B------:R-:W-:Y:S02]  /*1370*/  IMAD R17, R2.reuse, R10, R17 ;  /* 0x0000000a02117224 */ /* 0x040fe400078e0211 */
[----:B------:R-:W-:Y:S01]  /*1380*/  @!P0 IMAD.IADD R11, R11, 0x1, -R2 ;  /* 0x000000010b0b8824 */ /* 0x000fe200078e0a02 */
[----:B------:R-:W-:Y:S01]  /*1390*/  ISETP.GT.U32.AND P6, PT, R2, R13, PT ;  /* 0x0000000d0200720c */ /* 0x000fe20003fc4070 */
[----:B------:R-:W-:Y:S01]  /*13a0*/  VIADD R14, R16, 0x58 ;  /* 0x00000058100e7836 */ /* 0x000fe20000000000 */
[----:B------:R-:W-:Y:S01]  /*13b0*/  ISETP.GT.U32.AND P0, PT, R2, R17, PT ;  /* 0x000000110200720c */ /* 0x000fe20003f04070 */
[----:B------:R-:W-:Y:S02]  /*13c0*/  IMAD.MOV R8, RZ, RZ, -R8 ;  /* 0x000000ffff087224 */ /* 0x000fe400078e0a08 */
[----:B------:R-:W-:Y:S01]  /*13d0*/  IMAD.HI.U32 R4, R6, R21, RZ ;  /* 0x0000001506047227 */ /* 0x000fe200078e00ff */
[----:B------:R-:W-:-:S03]  /*13e0*/  IABS R25, R14 ;  /* 0x0000000e00197213 */ /* 0x000fc60000000000 */
[----:B------:R-:W-:Y:S02]  /*13f0*/  IMAD R19, R2, R8, R19 ;  /* 0x0000000802137224 */ /* 0x000fe400078e0213 */
[----:B------:R-:W-:-:S04]  /*1400*/  IMAD.HI.U32 R8, R6, R25, RZ ;  /* 0x0000001906087227 */ /* 0x000fc800078e00ff */
[--C-:B------:R-:W-:Y:S01]  /*1410*/  @!P6 IMAD.IADD R13, R13, 0x1, -R2.reuse ;  /* 0x000000010d0de824 */ /* 0x100fe200078e0a02 */
[----:B------:R-:W-:Y:S01]  /*1420*/  ISETP.GT.U32.AND P6, PT, R2, R19, PT ;  /* 0x000000130200720c */ /* 0x000fe20003fc4070 */
[----:B------:R-:W-:Y:S02]  /*1430*/  @!P0 IMAD.IADD R17, R17, 0x1, -R2 ;  /* 0x0000000111118824 */ /* 0x000fe400078e0a02 */
[----:B------:R-:W-:Y:S02]  /*1440*/  VIADD R12, R16, 0x5c ;  /* 0x0000005c100c7836 */ /* 0x000fe40000000000 */
[----:B------:R-:W-:Y:S01]  /*1450*/  IMAD.MOV R4, RZ, RZ, -R4 ;  /* 0x000000ffff047224 */ /* 0x000fe200078e0a04 */
[C---:B------:R-:W-:Y:S01]  /*1460*/  ISETP.GT.U32.AND P0, PT, R2.reuse, R17, PT ;  /* 0x000000110200720c */ /* 0x040fe20003f04070 */
[----:B------:R-:W-:Y:S01]  /*1470*/  IMAD.MOV R8, RZ, RZ, -R8 ;  /* 0x000000ffff087224 */ /* 0x000fe200078e0a08 */
[----:B------:R-:W-:Y:S01]  /*1480*/  IABS R23, R12 ;  /* 0x0000000c00177213 */ /* 0x000fe20000000000 */
[----:B------:R-:W-:-:S02]  /*1490*/  IMAD R21, R2, R4, R21 ;  /* 0x0000000402157224 */ /* 0x000fc400078e0215 */
[C---:B------:R-:W-:Y:S02]  /*14a0*/  IMAD R25, R2.reuse, R8, R25 ;  /* 0x0000000802197224 */ /* 0x040fe400078e0219 */
[----:B------:R-:W-:Y:S01]  /*14b0*/  @!P5 IMAD.MOV R11, RZ, RZ, -R11 ;  /* 0x000000ffff0bd224 */ /* 0x000fe200078e0a0b */
[C---:B------:R-:W-:Y:S01]  /*14c0*/  ISETP.GT.U32.AND P5, PT, R2.reuse, R21, PT ;  /* 0x000000150200720c */ /* 0x040fe20003fa4070 */
[----:B------:R-:W-:Y:S01]  /*14d0*/  @!P6 IMAD.IADD R19, R19, 0x1, -R2 ;  /* 0x000000011313e824 */ /* 0x000fe200078e0a02 */
[----:B------:R-:W-:Y:S01]  /*14e0*/  ISETP.GT.U32.AND P6, PT, R2, R25, PT ;  /* 0x000000190200720c */ /* 0x000fe20003fc4070 */
[----:B------:R-:W-:Y:S02]  /*14f0*/  VIADD R10, R16, 0x54 ;  /* 0x00000054100a7836 */ /* 0x000fe40000000000 */
[----:B------:R-:W-:-:S03]  /*1500*/  IMAD.HI.U32 R4, R6, R23, RZ ;  /* 0x0000001706047227 */ /* 0x000fc600078e00ff */
[----:B------:R-:W-:Y:S01]  /*1510*/  IABS R27, R10 ;  /* 0x0000000a001b7213 */ /* 0x000fe20000000000 */
[----:B------:R-:W-:Y:S02]  /*1520*/  VIADD R18, R16, 0x50 ;  /* 0x0000005010127836 */ /* 0x000fe40000000000 */
[----:B------:R-:W-:Y:S02]  /*1530*/  IMAD.MOV R4, RZ, RZ, -R4 ;  /* 0x000000ffff047224 */ /* 0x000fe400078e0a04 */
[----:B------:R-:W-:Y:S01]  /*1540*/  @!P0 IMAD.IADD R17, R17, 0x1, -R2 ;  /* 0x0000000111118824 */ /* 0x000fe200078e0a02 */
[----:B------:R-:W-:Y:S01]  /*1550*/  ISETP.GE.AND P0, PT, R12, RZ, PT ;  /* 0x000000ff0c00720c */ /* 0x000fe20003f06270 */
[----:B------:R-:W-:Y:S01]  /*1560*/  IMAD R23, R2, R4, R23 ;  /* 0x0000000402177224 */ /* 0x000fe200078e0217 */
[----:B------:R-:W-:Y:S01]  /*1570*/  IABS R29, R18 ;  /* 0x00000012001d7213 */ /* 0x000fe20000000000 */
[----:B------:R-:W-:Y:S02]  /*1580*/  VIADD R12, R16, 0x4c ;  /* 0x0000004c100c7836 */ /* 0x000fe40000000000 */
[----:B------:R-:W-:-:S03]  /*1590*/  IMAD.HI.U32 R4, R6, R27, RZ ;  /* 0x0000001b06047227 */ /* 0x000fc600078e00ff */
[----:B------:R-:W-:Y:S01]  /*15a0*/  IABS R31, R12 ;  /* 0x0000000c001f7213 */ /* 0x000fe20000000000 */
[--C-:B------:R-:W-:Y:S01]  /*15b0*/  @!P5 IMAD.IADD R21, R21, 0x1, -R2.reuse ;  /* 0x000000011515d824 */ /* 0x100fe200078e0a02 */
[----:B------:R-:W-:Y:S01]  /*15c0*/  ISETP.GT.U32.AND P5, PT, R2, R19, PT ;  /* 0x000000130200720c */ /* 0x000fe20003fa4070 */
[----:B------:R-:W-:Y:S02]  /*15d0*/  @!P6 IMAD.IADD R25, R25, 0x1, -R2 ;  /* 0x000000011919e824 */ /* 0x000fe400078e0a02 */
[----:B------:R-:W-:-:S03]  /*15e0*/  IMAD.HI.U32 R8, R6, R29, RZ ;  /* 0x0000001d06087227 */ /* 0x000fc600078e00ff */
[C---:B------:R-:W-:Y:S01]  /*15f0*/  ISETP.GT.U32.AND P6, PT, R2.reuse, R25, PT ;  /* 0x000000190200720c */ /* 0x040fe20003fc4070 */
[----:B------:R-:W-:Y:S02]  /*1600*/  IMAD.MOV R4, RZ, RZ, -R4 ;  /* 0x000000ffff047224 */ /* 0x000fe400078e0a04 */
[----:B------:R-:W-:Y:S02]  /*1610*/  IMAD.MOV R8, RZ, RZ, -R8 ;  /* 0x000000ffff087224 */ /* 0x000fe400078e0a08 */
[----:B------:R-:W-:Y:S02]  /*1620*/  IMAD R27, R2, R4, R27 ;  /* 0x00000004021b7224 */ /* 0x000fe400078e021b */
[----:B------:R-:W-:-:S04]  /*1630*/  IMAD.HI.U32 R4, R6, R31, RZ ;  /* 0x0000001f06047227 */ /* 0x000fc800078e00ff */
[C---:B------:R-:W-:Y:S02]  /*1640*/  IMAD R29, R2.reuse, R8, R29 ;  /* 0x00000008021d7224 */ /* 0x040fe400078e021d */
[----:B------:R-:W-:Y:S02]  /*1650*/  IMAD.MOV R8, RZ, RZ, -R4 ;  /* 0x000000ffff087224 */ /* 0x000fe400078e0a04 */
[--C-:B------:R-:W-:Y:S01]  /*1660*/  @!P5 IMAD.IADD R19, R19, 0x1, -R2.reuse ;  /* 0x000000011313d824 */ /* 0x100fe200078e0a02 */
[C---:B------:R-:W-:Y:S01]  /*1670*/  ISETP.GT.U32.AND P5, PT, R2.reuse, R27, PT ;  /* 0x0000001b0200720c */ /* 0x040fe20003fa4070 */
[----:B------:R-:W-:Y:S02]  /*1680*/  IMAD R31, R2, R8, R31 ;  /* 0x00000008021f7224 */ /* 0x000fe400078e021f */
[----:B------:R-:W-:Y:S02]  /*1690*/  @!P6 IMAD.IADD R25, R25, 0x1, -R2 ;  /* 0x000000011919e824 */ /* 0x000fe400078e0a02 */
[----:B------:R-:W-:Y:S01]  /*16a0*/  IMAD.HI.U32 R8, R6, R35, RZ ;  /* 0x0000002306087227 */ /* 0x000fe200078e00ff */
[----:B------:R-:W-:-:S03]  /*16b0*/  ISETP.GT.U32.AND P6, PT, R2, R31, PT ;  /* 0x0000001f0200720c */ /* 0x000fc60003fc4070 */
[----:B------:R-:W-:Y:S02]  /*16c0*/  IMAD.MOV R8, RZ, RZ, -R8 ;  /* 0x000000ffff087224 */ /* 0x000fe400078e0a08 */
[----:B------:R-:W-:Y:S01]  /*16d0*/  @!P2 IMAD.MOV R13, RZ, RZ, -R13 ;  /* 0x000000ffff0da224 */ /* 0x000fe200078e0a0d */
[----:B------:R-:W-:Y:S01]  /*16e0*/  ISETP.GT.U32.AND P2, PT, R2, R23, PT ;  /* 0x000000170200720c */ /* 0x000fe20003f44070 */
[--C-:B------:R-:W-:Y:S01]  /*16f0*/  @!P5 IMAD.IADD R27, R27, 0x1, -R2.reuse ;  /* 0x000000011b1bd824 */ /* 0x100fe200078e0a02 */
[----:B------:R-:W-:Y:S01]  /*1700*/  ISETP.GE.AND P5, PT, R10, RZ, PT ;  /* 0x000000ff0a00720c */ /* 0x000fe20003fa6270 */
[----:B------:R-:W-:Y:S02]  /*1710*/  IMAD R35, R2, R8, R35 ;  /* 0x0000000802237224 */ /* 0x000fe400078e0223 */
[----:B------:R-:W-:Y:S02]  /*1720*/  VIADD R10, R16, 0x40 ;  /* 0x00000040100a7836 */ /* 0x000fe40000000000 */
[----:B------:R-:W-:Y:S01]  /*1730*/  @!P6 IMAD.IADD R31, R31, 0x1, -R2 ;  /* 0x000000011f1fe824 */ /* 0x000fe200078e0a02 */
[----:B------:R-:W-:Y:S01]  /*1740*/  ISETP.GT.U32.AND P6, PT, R2, R27, PT ;  /* 0x0000001b0200720c */ /* 0x000fe20003fc4070 */
[----:B------:R-:W-:Y:S01]  /*1750*/  IMAD.HI.U32 R4, R6, R33, RZ ;  /* 0x0000002106047227 */ /* 0x000fe200078e00ff */
[----:B------:R-:W-:-:S03]  /*1760*/  IABS R37, R10 ;  /* 0x0000000a00257213 */ /* 0x000fc60000000000 */
[----:B------:R-:W-:Y:S02]  /*1770*/  IMAD.MOV R4, RZ, RZ, -R4 ;  /* 0x000000ffff047224 */ /* 0x000fe400078e0a04 */
[----:B------:R-:W-:Y:S01]  /*1780*/  @!P2 IMAD.IADD R23, R23, 0x1, -R2 ;  /* 0x000000011717a824 */ /* 0x000fe200078e0a02 */
[C---:B------:R-:W-:Y:S01]  /*1790*/  ISETP.GT.U32.AND P2, PT, R2.reuse, R21, PT ;  /* 0x000000150200720c */ /* 0x040fe20003f44070 */
[----:B------:R-:W-:Y:S02]  /*17a0*/  IMAD R33, R2, R4, R33 ;  /* 0x0000000402217224 */ /* 0x000fe400078e0221 */
[----:B------:R-:W-:-:S04]  /*17b0*/  IMAD.HI.U32 R4, R6, R37, RZ ;  /* 0x0000002506047227 */ /* 0x000fc800078e00ff */
[----:B------:R-:W-:Y:S01]  /*17c0*/  @!P6 IMAD.IADD R27, R27, 0x1, -R2 ;  /* 0x000000011b1be824 */ /* 0x000fe200078e0a02 */
[C---:B------:R-:W-:Y:S01]  /*17d0*/  ISETP.GT.U32.AND P6, PT, R2.reuse, R35, PT ;  /* 0x000000230200720c */ /* 0x040fe20003fc4070 */
[----:B------:R-:W-:Y:S02]  /*17e0*/  IMAD.MOV R4, RZ, RZ, -R4 ;  /* 0x000000ffff047224 */ /* 0x000fe400078e0a04 */
[----:B------:R-:W-:Y:S01]  /*17f0*/  @!P4 IMAD.MOV R17, RZ, RZ, -R17 ;  /* 0x000000ffff11c224 */ /* 0x000fe200078e0a11 */
[C---:B------:R-:W-:Y:S01]  /*1800*/  ISETP.GT.U32.AND P4, PT, R2.reuse, R23, PT ;  /* 0x000000170200720c */ /* 0x040fe20003f84070 */
[C---:B------:R-:W-:Y:S02]  /*1810*/  IMAD R37, R2.reuse, R4, R37 ;  /* 0x0000000402257224 */ /* 0x040fe400078e0225 */
[----:B------:R-:W-:Y:S01]  /*1820*/  @!P2 IMAD.IADD R21, R21, 0x1, -R2 ;  /* 0x000000011515a824 */ /* 0x000fe200078e0a02 */
[----:B------:R-:W-:Y:S01]  /*1830*/  ISETP.GT.U32.AND P2, PT, R2, R29, PT ;  /* 0x0000001d0200720c */ /* 0x000fe20003f44070 */
[----:B------:R-:W-:-:S02]  /*1840*/  @!P3 IMAD.MOV R19, RZ, RZ, -R19 ;  /* 0x000000ffff13b224 */ /* 0x000fc400078e0a13 */
[----:B------:R-:W-:Y:S01]  /*1850*/  @!P1 IMAD.MOV R21, RZ, RZ, -R21 ;  /* 0x000000ffff159224 */ /* 0x000fe200078e0a15 */
[C---:B------:R-:W-:Y:S01]  /*1860*/  ISETP.GT.U32.AND P1, PT, R2.reuse, R31, PT ;  /* 0x0000001f0200720c */ /* 0x040fe20003f24070 */
[--C-:B------:R-:W-:Y:S02]  /*1870*/  @!P6 IMAD.IADD R35, R35, 0x1, -R2.reuse ;  /* 0x000000012323e824 */ /* 0x100fe400078e0a02 */
[----:B------:R-:W-:Y:S02]  /*1880*/  @!P5 IMAD.MOV R27, RZ, RZ, -R27 ;  /* 0x000000ffff1bd224 */ /* 0x000fe400078e0a1b */
[----:B------:R-:W-:Y:S01]  /*1890*/  @!P4 IMAD.IADD R23, R23, 0x1, -R2 ;  /* 0x000000011717c824 */ /* 0x000fe200078e0a02 */
[----:B------:R-:W-:Y:S01]  /*18a0*/  ISETP.GT.U32.AND P6, PT, R2, R35, PT ;  /* 0x000000230200720c */ /* 0x000fe20003fc4070 */
[----:B------:R-:W-:Y:S01]  /*18b0*/  VIADD R4, R16, 0x38 ;  /* 0x0000003810047836 */ /* 0x000fe20000000000 */
[----:B------:R-:W-:Y:S01]  /*18c0*/  ISETP.GE.AND P4, PT, R14, RZ, PT ;  /* 0x000000ff0e00720c */ /* 0x000fe20003f86270 */
[----:B------:R-:W-:-:S02]  /*18d0*/  VIADD R14, R16, 0x3c ;  /* 0x0000003c100e7836 */ /* 0x000fc40000000000 */
[----:B------:R-:W-:Y:S01]  /*18e0*/  @!P0 IMAD.MOV R23, RZ, RZ, -R23 ;  /* 0x000000ffff178224 */ /* 0x000fe200078e0a17 */
[----:B------:R-:W-:Y:S01]  /*18f0*/  ISETP.GT.U32.AND P0, PT, R2, R33, PT ;  /* 0x000000210200720c */ /* 0x000fe20003f04070 */
[--C-:B------:R-:W-:Y:S01]  /*1900*/  @!P2 IMAD.IADD R29, R29, 0x1, -R2.reuse ;  /* 0x000000011d1da824 */ /* 0x100fe200078e0a02 */
[----:B------:R-:W-:Y:S01]  /*1910*/  IABS R39, R14 ;  /* 0x0000000e00277213 */ /* 0x000fe20000000000 */
[--C-:B------:R-:W-:Y:S01]  /*1920*/  @!P1 IMAD.IADD R31, R31, 0x1, -R2.reuse ;  /* 0x000000011f1f9824 */ /* 0x100fe200078e0a02 */
[----:B------:R-:W-:Y:S01]  /*1930*/  ISETP.GE.AND P2, PT, R18, RZ, PT ;  /* 0x000000ff1200720c */ /* 0x000fe20003f46270 */
[----:B------:R-:W-:Y:S01]  /*1940*/  VIADD R18, R16, 0x28 ;  /* 0x0000002810127836 */ /* 0x000fe20000000000 */
[C---:B------:R-:W-:Y:S01]  /*1950*/  ISETP.GT.U32.AND P3, PT, R2.reuse, R29, PT ;  /* 0x0000001d0200720c */ /* 0x040fe20003f64070 */
[----:B------:R-:W-:Y:S01]  /*1960*/  @!P6 IMAD.IADD R35, R35, 0x1, -R2 ;  /* 0x000000012323e824 */ /* 0x000fe200078e0a02 */
[----:B------:R-:W-:Y:S01]  /*1970*/  ISETP.GT.U32.AND P6, PT, R2, R37, PT ;  /* 0x000000250200720c */ /* 0x000fe20003fc4070 */
[----:B------:R-:W-:Y:S01]  /*1980*/  IMAD.HI.U32 R8, R6, R39, RZ ;  /* 0x0000002706087227 */ /* 0x000fe200078e00ff */
[----:B------:R-:W-:-:S02]  /*1990*/  IABS R41, R4 ;  /* 0x0000000400297213 */ /* 0x000fc40000000000 */
[----:B------:R-:W-:Y:S01]  /*19a0*/  ISETP.GE.AND P1, PT, R22, RZ, PT ;  /* 0x000000ff1600720c */ /* 0x000fe20003f26270 */
[----:B------:R-:W-:Y:S01]  /*19b0*/  IMAD.MOV R8, RZ, RZ, -R8 ;  /* 0x000000ffff087224 */ /* 0x000fe200078e0a08 */
[----:B------:R-:W-:Y:S01]  /*19c0*/  IABS R49, R18 ;  /* 0x0000001200317213 */ /* 0x000fe20000000000 */
[--C-:B------:R-:W-:Y:S01]  /*19d0*/  @!P0 IMAD.IADD R33, R33, 0x1, -R2.reuse ;  /* 0x0000000121218824 */ /* 0x100fe200078e0a02 */
[----:B------:R-:W-:Y:S01]  /*19e0*/  ISETP.GE.AND P0, PT, R10, RZ, PT ;  /* 0x000000ff0a00720c */ /* 0x000fe20003f06270 */
[C---:B------:R-:W-:Y:S02]  /*19f0*/  IMAD R39, R2.reuse, R8, R39 ;  /* 0x0000000802277224 */ /* 0x040fe400078e0227 */
[----:B------:R-:W-:Y:S01]  /*1a00*/  @!P4 IMAD.MOV R25, RZ, RZ, -R25 ;  /* 0x000000ffff19c224 */ /* 0x000fe200078e0a19 */
[----:B------:R-:W-:Y:S01]  /*1a10*/  ISETP.GT.U32.AND P5, PT, R2, R33, PT ;  /* 0x000000210200720c */ /* 0x000fe20003fa4070 */
[----:B------:R-:W-:Y:S01]  /*1a20*/  @!P6 IMAD.IADD R37, R37, 0x1, -R2 ;  /* 0x000000012525e824 */ /* 0x000fe200078e0a02 */
[----:B------:R-:W-:Y:S01]  /*1a30*/  ISETP.GE.AND P4, PT, R12, RZ, PT ;  /* 0x000000ff0c00720c */ /* 0x000fe20003f86270 */
[----:B------:R-:W-:-:S02]  /*1a40*/  VIADD R8, R16, 0x34 ;  /* 0x0000003410087836 */ /* 0x000fc40000000000 */
[--C-:B------:R-:W-:Y:S01]  /*1a50*/  @!P3 IMAD.IADD R29, R29, 0x1, -R2.reuse ;  /* 0x000000011d1db824 */ /* 0x100fe200078e0a02 */
[----:B------:R-:W-:Y:S01]  /*1a60*/  ISETP.GT.U32.AND P6, PT, R2, R37, PT ;  /* 0x000000250200720c */ /* 0x000fe20003fc4070 */
[----:B------:R-:W-:Y:S01]  /*1a70*/  VIADD R10, R16, 0x30 ;  /* 0x00000030100a7836 */ /* 0x000fe20000000000 */
[----:B------:R-:W-:Y:S01]  /*1a80*/  ISETP.GE.AND P3, PT, R20, RZ, PT ;  /* 0x000000ff1400720c */ /* 0x000fe20003f66270 */
[----:B------:R-:W-:Y:S01]  /*1a90*/  @!P2 IMAD.MOV R29, RZ, RZ, -R29 ;  /* 0x000000ffff1da224 */ /* 0x000fe200078e0a1d */
[----:B------:R-:W-:Y:S01]  /*1aa0*/  IABS R43, R8 ;  /* 0x00000008002b7213 */ /* 0x000fe20000000000 */
[----:B------:R-:W-:Y:S01]  /*1ab0*/  VIADD R12, R16, 0x2c ;  /* 0x0000002c100c7836 */ /* 0x000fe20000000000 */
[----:B------:R-:W-:Y:S01]  /*1ac0*/  ISETP.GE.AND P2, PT, R14, RZ, PT ;  /* 0x000000ff0e00720c */ /* 0x000fe20003f46270 */
[----:B------:R-:W-:Y:S01]  /*1ad0*/  @!P5 IMAD.IADD R33, R33, 0x1, -R2 ;  /* 0x000000012121d824 */ /* 0x000fe200078e0a02 */
[----:B------:R-:W-:Y:S01]  /*1ae0*/  ISETP.GE.AND P5, PT, R8, RZ, PT ;  /* 0x000000ff0800720c */ /* 0x000fe20003fa6270 */
[----:B------:R-:W-:Y:S01]  /*1af0*/  @!P4 IMAD.MOV R31, RZ, RZ, -R31 ;  /* 0x000000ffff1fc224 */ /* 0x000fe200078e0a1f */
[----:B------:R-:W-:Y:S01]  /*1b00*/  ISETP.GE.AND P4, PT, R4, RZ, PT ;  /* 0x000000ff0400720c */ /* 0x000fe20003f86270 */
[----:B------:R-:W-:Y:S01]  /*1b10*/  IMAD.HI.U32 R8, R6, R43, RZ ;  /* 0x0000002b06087227 */ /* 0x000fe200078e00ff */
[----:B------:R-:W-:-:S02]  /*1b20*/  IABS R45, R10 ;  /* 0x0000000a002d7213 */ /* 0x000fc40000000000 */
[----:B------:R-:W-:Y:S01]  /*1b30*/  IABS R47, R12 ;  /* 0x0000000c002f7213 */ /* 0x000fe20000000000 */
[----:B------:R-:W-:Y:S01]  /*1b40*/  @!P6 IMAD.IADD R37, R37, 0x1, -R2 ;  /* 0x000000012525e824 */ /* 0x000fe200078e0a02 */
[----:B------:R-:W-:Y:S01]  /*1b50*/  ISETP.GT.U32.AND P6, PT, R2, R39, PT ;  /* 0x000000270200720c */ /* 0x000fe20003fc4070 */
[----:B------:R-:W-:-:S04]  /*1b60*/  IMAD.HI.U32 R4, R6, R41, RZ ;  /* 0x0000002906047227 */ /* 0x000fc800078e00ff */
[----:B------:R-:W-:Y:S02]  /*1b70*/  IMAD.MOV R8, RZ, RZ, -R8 ;  /* 0x000000ffff087224 */ /* 0x000fe400078e0a08 */
[----:B------:R-:W-:Y:S02]  /*1b80*/  IMAD.MOV R14, RZ, RZ, -R4 ;  /* 0x000000ffff0e7224 */ /* 0x000fe400078e0a04 */
[----:B------:R-:W-:Y:S01]  /*1b90*/  @!P3 IMAD.MOV R33, RZ, RZ, -R33 ;  /* 0x000000ffff21b224 */ /* 0x000fe200078e0a21 */
[----:B------:R-:W-:Y:S01]  /*1ba0*/  ISETP.GE.AND P3, PT, R10, RZ, PT ;  /* 0x000000ff0a00720c */ /* 0x000fe20003f66270 */
[----:B------:R-:W-:Y:S02]  /*1bb0*/  IMAD R43, R2, R8, R43 ;  /* 0x00000008022b7224 */ /* 0x000fe400078e022b */
[----:B------:R-:W-:Y:S02]  /*1bc0*/  @!P6 IMAD.IADD R39, R39, 0x1, -R2 ;  /* 0x000000012727e824 */ /* 0x000fe400078e0a02 */
[----:B------:R-:W-:-:S03]  /*1bd0*/  IMAD.HI.U32 R10, R6, R45, RZ ;  /* 0x0000002d060a7227 */ /* 0x000fc600078e00ff */
[C---:B------:R-:W-:Y:S01]  /*1be0*/  ISETP.GT.U32.AND P6, PT, R2.reuse, R39, PT ;  /* 0x000000270200720c */ /* 0x040fe20003fc4070 */
[----:B------:R-:W-:Y:S02]  /*1bf0*/  IMAD R41, R2, R14, R41 ;  /* 0x0000000e02297224 */ /* 0x000fe400078e0229 */
[----:B------:R-:W-:Y:S01]  /*1c00*/  @!P1 IMAD.MOV R35, RZ, RZ, -R35 ;  /* 0x000000ffff239224 */ /* 0x000fe200078e0a23 */
[----:B------:R-:W-:Y:S01]  /*1c10*/  ISETP.GE.AND P1, PT, R12, RZ, PT ;  /* 0x000000ff0c00720c */ /* 0x000fe20003f26270 */
[----:B------:R-:W-:-:S04]  /*1c20*/  IMAD.HI.U32 R12, R6, R47, RZ ;  /* 0x0000002f060c7227 */ /* 0x000fc800078e00ff */
[----:B------:R-:W-:Y:S02]  /*1c30*/  IMAD.MOV R10, RZ, RZ, -R10 ;  /* 0x000000ffff0a7224 */ /* 0x000fe400078e0a0a */
[----:B------:R-:W-:Y:S01]  /*1c40*/  @!P0 IMAD.MOV R37, RZ, RZ, -R37 ;  /* 0x000000ffff258224 */ /* 0x000fe200078e0a25 */
[C---:B------:R-:W-:Y:S01]  /*1c50*/  ISETP.GT.U32.AND P0, PT, R2.reuse, R41, PT ;  /* 0x000000290200720c */ /* 0x040fe20003f04070 */
[----:B------:R-:W-:Y:S01]  /*1c60*/  @!P6 IMAD.IADD R39, R39, 0x1, -R2 ;  /* 0x000000012727e824 */ /* 0x000fe200078e0a02 */
[C---:B------:R-:W-:Y:S01]  /*1c70*/  ISETP.GT.U32.AND P6, PT, R2.reuse, R43, PT ;  /* 0x0000002b0200720c */ /* 0x040fe20003fc4070 */
[----:B------:R-:W-:Y:S02]  /*1c80*/  IMAD.MOV R12, RZ, RZ, -R12 ;  /* 0x000000ffff0c7224 */ /* 0x000fe400078e0a0c */
[C---:B------:R-:W-:Y:S02]  /*1c90*/  IMAD R45, R2.reuse, R10, R45 ;  /* 0x0000000a022d7224 */ /* 0x040fe400078e022d */
[----:B------:R-:W-:-:S02]  /*1ca0*/  IMAD R47, R2, R12, R47 ;  /* 0x0000000c022f7224 */ /* 0x000fc400078e022f */
[----:B------:R-:W-:Y:S01]  /*1cb0*/  @!P2 IMAD.MOV R39, RZ, RZ, -R39 ;  /* 0x000000ffff27a224 */ /* 0x000fe200078e0a27 */
[----:B------:R-:W-:Y:S01]  /*1cc0*/  ISETP.GT.U32.AND P2, PT, R2, R45, PT ;  /* 0x0000002d0200720c */ /* 0x000fe20003f44070 */
[----:B------:R-:W-:Y:S02]  /*1cd0*/  VIADD R14, R16, 0x24 ;  /* 0x00000024100e7836 */ /* 0x000fe40000000000 */
[--C-:B------:R-:W-:Y:S02]  /*1ce0*/  @!P0 IMAD.IADD R41, R41, 0x1, -R2.reuse ;  /* 0x0000000129298824 */ /* 0x100fe400078e0a02 */
[----:B------:R-:W-:Y:S01]  /*1cf0*/  @!P6 IMAD.IADD R43, R43, 0x1, -R2 ;  /* 0x000000012b2be824 */ /* 0x000fe200078e0a02 */
[----:B------:R-:W-:Y:S01]  /*1d00*/  ISETP.GT.U32.AND P6, PT, R2, R47, PT ;  /* 0x0000002f0200720c */ /* 0x000fe20003fc4070 */
[----:B------:R-:W-:Y:S01]  /*1d10*/  IMAD.HI.U32 R4, R6, R49, RZ ;  /* 0x0000003106047227 */ /* 0x000fe200078e00ff */
[----:B------:R-:W-:Y:S02]  /*1d20*/  ISETP.GT.U32.AND P0, PT, R2, R41, PT ;  /* 0x000000290200720c */ /* 0x000fe40003f04070 */
[----:B------:R-:W-:Y:S01]  /*1d30*/  IABS R51, R14 ;  /* 0x0000000e00337213 */ /* 0x000fe20000000000 */
[----:B------:R-:W-:-:S02]  /*1d40*/  IMAD.MOV R4, RZ, RZ, -R4 ;  /* 0x000000ffff047224 */ /* 0x000fc400078e0a04 */
[--C-:B------:R-:W-:Y:S01]  /*1d50*/  @!P2 IMAD.IADD R45, R45, 0x1, -R2.reuse ;  /* 0x000000012d2da824 */ /* 0x100fe200078e0a02 */
[C---:B------:R-:W-:Y:S01]  /*1d60*/  ISETP.GT.U32.AND P2, PT, R2.reuse, R43, PT ;  /* 0x0000002b0200720c */ /* 0x040fe20003f44070 */
[----:B------:R-:W-:Y:S02]  /*1d70*/  IMAD R49, R2, R4, R49 ;  /* 0x0000000402317224 */ /* 0x000fe400078e0231 */
[----:B------:R-:W-:Y:S02]  /*1d80*/  VIADD R20, R16, 0x20 ;  /* 0x0000002010147836 */ /* 0x000fe40000000000 */
[----:B------:R-:W-:Y:S01]  /*1d90*/  @!P6 IMAD.IADD R47, R47, 0x1, -R2 ;  /* 0x000000012f2fe824 */ /* 0x000fe200078e0a02 */
[----:B------:R-:W-:Y:S01]  /*1da0*/  ISETP.GT.U32.AND P6, PT, R2, R45, PT ;  /* 0x0000002d0200720c */ /* 0x000fe20003fc4070 */
[----:B------:R-:W-:Y:S01]  /*1db0*/  VIADD R22, R16, 0x1c ;  /* 0x0000001c10167836 */ /* 0x000fe20000000000 */
[----:B------:R-:W-:Y:S01]  /*1dc0*/  IABS R53, R20 ;  /* 0x0000001400357213 */ /* 0x000fe20000000000 */
[----:B------:R-:W-:-:S03]  /*1dd0*/  IMAD.HI.U32 R4, R6, R51, RZ ;  /* 0x0000003306047227 */ /* 0x000fc600078e00ff */
[----:B------:R-:W-:Y:S01]  /*1de0*/  IABS R55, R22 ;  /* 0x0000001600377213 */ /* 0x000fe20000000000 */
[----:B------:R-:W-:Y:S02]  /*1df0*/  IMAD.MOV R4, RZ, RZ, -R4 ;  /* 0x000000ffff047224 */ /* 0x000fe400078e0a04 */
[--C-:B------:R-:W-:Y:S01]  /*1e00*/  @!P0 IMAD.IADD R41, R41, 0x1, -R2.reuse ;  /* 0x0000000129298824 */ /* 0x100fe200078e0a02 */
[----:B------:R-:W-:Y:S01]  /*1e10*/  ISETP.GE.AND P0, PT, R16, RZ, PT ;  /* 0x000000ff1000720c */ /* 0x000fe20003f06270 */
[C---:B------:R-:W-:Y:S02]  /*1e20*/  IMAD R51, R2.reuse, R4, R51 ;  /* 0x0000000402337224 */ /* 0x040fe400078e0233 */
[----:B------:R-:W-:Y:S01]  /*1e30*/  @!P4 IMAD.MOV R41, RZ, RZ, -R41 ;  /* 0x000000ffff29c224 */ /* 0x000fe200078e0a29 */
[C---:B------:R-:W-:Y:S01]  /*1e40*/  ISETP.GT.U32.AND P4, PT, R2.reuse, R47, PT ;  /* 0x0000002f0200720c */ /* 0x040fe20003f84070 */
[----:B------:R-:W-:Y:S01]  /*1e50*/  @!P2 IMAD.IADD R43, R43, 0x1, -R2 ;  /* 0x000000012b2ba824 */ /* 0x000fe200078e0a02 */
[----:B------:R-:W-:Y:S01]  /*1e60*/  ISETP.GT.U32.AND P2, PT, R2, R49, PT ;  /* 0x000000310200720c */ /* 0x000fe20003f44070 */
[----:B------:R-:W-:-:S04]  /*1e70*/  IMAD.HI.U32 R4, R6, R53, RZ ;  /* 0x0000003506047227 */ /* 0x000fc800078e00ff */
[----:B------:R-:W-:-:S04]  /*1e80*/  IMAD.HI.U32 R8, R6, R55, RZ ;  /* 0x0000003706087227 */ /* 0x000fc800078e00ff */
[----:B------:R-:W-:Y:S01]  /*1e90*/  @!P6 IMAD.IADD R45, R45, 0x1, -R2 ;  /* 0x000000012d2de824 */ /* 0x000fe200078e0a02 */
[----:B------:R-:W-:Y:S01]  /*1ea0*/  ISETP.GT.U32.AND P6, PT, R2, R51, PT ;  /* 0x000000330200720c */ /* 0x000fe20003fc4070 */
[----:B------:R-:W-:-:S04]  /*1eb0*/  IMAD.HI.U32 R10, R6, R57, RZ ;  /* 0x00000039060a7227 */ /* 0x000fc800078e00ff */
[----:B------:R-:W-:Y:S02]  /*1ec0*/  IMAD.MOV R4, RZ, RZ, -R4 ;  /* 0x000000ffff047224 */ /* 0x000fe400078e0a04 */
[----:B------:R-:W-:Y:S02]  /*1ed0*/  IMAD.MOV R8, RZ, RZ, -R8 ;  /* 0x000000ffff087224 */ /* 0x000fe400078e0a08 */
[C---:B------:R-:W-:Y:S02]  /*1ee0*/  IMAD R53, R2.reuse, R4, R53 ;  /* 0x0000000402357224 */ /* 0x040fe400078e0235 */
[----:B------:R-:W-:Y:S02]  /*1ef0*/  IMAD.MOV R10, RZ, RZ, -R10 ;  /* 0x000000ffff0a7224 */ /* 0x000fe400078e0a0a */
[C---:B------:R-:W-:Y:S02]  /*1f00*/  IMAD R55, R2.reuse, R8, R55 ;  /* 0x0000000802377224 */ /* 0x040fe400078e0237 */
[----:B------:R-:W-:-:S02]  /*1f10*/  IMAD R57, R2, R10, R57 ;  /* 0x0000000a02397224 */ /* 0x000fc400078e0239 */
[--C-:B------:R-:W-:Y:S01]  /*1f20*/  @!P4 IMAD.IADD R47, R47, 0x1, -R2.reuse ;  /* 0x000000012f2fc824 */ /* 0x100fe200078e0a02 */
[C---:B------:R-:W-:Y:S01]  /*1f30*/  ISETP.GT.U32.AND P4, PT, R2.reuse, R53, PT ;  /* 0x000000350200720c */ /* 0x040fe20003f84070 */
[----:B------:R-:W-:Y:S01]  /*1f40*/  @!P2 IMAD.IADD R49, R49, 0x1, -R2 ;  /* 0x000000013131a824 */ /* 0x000fe200078e0a02 */
[----:B------:R-:W-:Y:S01]  /*1f50*/  ISETP.GT.U32.AND P2, PT, R2, R55, PT ;  /* 0x000000370200720c */ /* 0x000fe20003f44070 */
[----:B------:R-:W-:-:S04]  /*1f60*/  IMAD.HI.U32 R12, R6, R59, RZ ;  /* 0x0000003b060c7227 */ /* 0x000fc800078e00ff */
[----:B------:R-:W-:Y:S01]  /*1f70*/  @!P6 IMAD.IADD R51, R51, 0x1, -R2 ;  /* 0x000000013333e824 */ /* 0x000fe200078e0a02 */
[C---:B------:R-:W-:Y:S01]  /*1f80*/  ISETP.GT.U32.AND P6, PT, R2.reuse, R57, PT ;  /* 0x000000390200720c */ /* 0x040fe20003fc4070 */
[----:B------:R-:W-:Y:S02]  /*1f90*/  IMAD.MOV R12, RZ, RZ, -R12 ;  /* 0x000000ffff0c7224 */ /* 0x000fe400078e0a0c */
[----:B------:R-:W-:Y:S02]  /*1fa0*/  @!P3 IMAD.MOV R45, RZ, RZ, -R45 ;  /* 0x000000ffff2db224 */ /* 0x000fe400078e0a2d */
[C---:B------:R-:W-:Y:S02]  /*1fb0*/  IMAD R59, R2.reuse, R12, R59 ;  /* 0x0000000c023b7224 */ /* 0x040fe400078e023b */
[--C-:B------:R-:W-:Y:S02]  /*1fc0*/  @!P4 IMAD.IADD R53, R53, 0x1, -R2.reuse ;  /* 0x000000013535c824 */ /* 0x100fe400078e0a02 */
[----:B------:R-:W-:Y:S01]  /*1fd0*/  @!P2 IMAD.IADD R55, R55, 0x1, -R2 ;  /* 0x000000013737a824 */ /* 0x000fe200078e0a02 */
[----:B------:R-:W-:Y:S01]  /*1fe0*/  ISETP.GT.U32.AND P4, PT, R2, R59, PT ;  /* 0x0000003b0200720c */ /* 0x000fe20003f84070 */
[----:B------:R-:W-:Y:S01]  /*1ff0*/  IMAD.HI.U32 R4, R6, R61, RZ ;  /* 0x0000003d06047227 */ /* 0x000fe200078e00ff */
[----:B------:R-:W-:-:S02]  /*2000*/  ISETP.GT.U32.AND P2, PT, R2, R49, PT ;  /* 0x000000310200720c */ /* 0x000fc40003f44070 */
[C---:B------:R-:W-:Y:S01]  /*2010*/  ISETP.GT.U32.AND P3, PT, R2.reuse, R53, PT ;  /* 0x000000350200720c */ /* 0x040fe20003f64070 */
[----:B------:R-:W-:Y:S01]  /*2020*/  @!P6 IMAD.IADD R57, R57, 0x1, -R2 ;  /* 0x000000013939e824 */ /* 0x000fe200078e0a02 */
[----:B------:R-:W-:Y:S01]  /*2030*/  ISETP.GT.U32.AND P6, PT, R2, R55, PT ;  /* 0x000000370200720c */ /* 0x000fe20003fc4070 */
[----:B------:R-:W-:-:S04]  /*2040*/  IMAD.HI.U32 R8, R6, R63, RZ ;  /* 0x0000003f06087227 */ /* 0x000fc800078e00ff */
[----:B------:R-:W-:-:S04]  /*2050*/  IMAD.HI.U32 R10, R6, R65, RZ ;  /* 0x00000041060a7227 */ /* 0x000fc800078e00ff */
[----:B------:R-:W-:-:S04]  /*2060*/  IMAD.HI.U32 R12, R6, R67, RZ ;  /* 0x00000043060c7227 */ /* 0x000fc800078e00ff */
[----:B------:R-:W-:-:S04]  /*2070*/  IMAD.HI.U32 R6, R6, R69, RZ ;  /* 0x0000004506067227 */ /* 0x000fc800078e00ff */
[----:B------:R-:W-:Y:S02]  /*2080*/  IMAD.MOV R4, RZ, RZ, -R4 ;  /* 0x000000ffff047224 */ /* 0x000fe400078e0a04 */
[----:B------:R-:W-:Y:S02]  /*2090*/  IMAD.MOV R10, RZ, RZ, -R10 ;  /* 0x000000ffff0a7224 */ /* 0x000fe400078e0a0a */
[----:B------:R-:W-:Y:S02]  /*20a0*/  IMAD.MOV R6, RZ, RZ, -R6 ;  /* 0x000000ffff067224 */ /* 0x000fe400078e0a06 */
[C---:B------:R-:W-:Y:S01]  /*20b0*/  IMAD R61, R2.reuse, R4, R61 ;  /* 0x00000004023d7224 */ /* 0x040fe200078e023d */
[----:B------:R-:W-:Y:S01]  /*20c0*/  SHF.R.S32.HI R4, RZ, 0x1f, R5 ;  /* 0x0000001fff047819 */ /* 0x000fe20000011405 */
[C---:B------:R-:W-:Y:S02]  /*20d0*/  IMAD R65, R2.reuse, R10, R65 ;  /* 0x0000000a02417224 */ /* 0x040fe400078e0241 */
[----:B------:R-:W-:Y:S01]  /*20e0*/  @!P5 IMAD.MOV R43, RZ, RZ, -R43 ;  /* 0x000000ffff2bd224 */ /* 0x000fe200078e0a2b */
[C---:B------:R-:W-:Y:S01]  /*20f0*/  ISETP.GT.U32.AND P5, PT, R2.reuse, R51, PT ;  /* 0x000000330200720c */ /* 0x040fe20003fa4070 */
[--C-:B------:R-:W-:Y:S01]  /*2100*/  @!P4 IMAD.IADD R59, R59, 0x1, -R2.reuse ;  /* 0x000000013b3bc824 */ /* 0x100fe200078e0a02 */
[C---:B------:R-:W-:Y:S01]  /*2110*/  ISETP.GT.U32.AND P4, PT, R2.reuse, R57, PT ;  /* 0x000000390200720c */ /* 0x040fe20003f84070 */
[----:B------:R-:W-:Y:S01]  /*2120*/  IMAD R69, R2, R6, R69 ;  /* 0x0000000602457224 */ /* 0x000fe200078e0245 */
[----:B------:R-:W-:Y:S01]  /*2130*/  LEA.HI R5, R4, R5, RZ, 0x5 ;  /* 0x0000000504057211 */ /* 0x000fe200078f28ff */
[----:B------:R-:W-:Y:S01]  /*2140*/  @!P1 IMAD.MOV R47, RZ, RZ, -R47 ;  /* 0x000000ffff2f9224 */ /* 0x000fe200078e0a2f */
[C---:B------:R-:W-:Y:S01]  /*2150*/  ISETP.GT.U32.AND P1, PT, R2.reuse, R59, PT ;  /* 0x0000003b0200720c */ /* 0x040fe20003f24070 */
[--C-:B------:R-:W-:Y:S01]  /*2160*/  @!P2 IMAD.IADD R49, R49, 0x1, -R2.reuse ;  /* 0x000000013131a824 */ /* 0x100fe200078e0a02 */
[C---:B------:R-:W-:Y:S01]  /*2170*/  ISETP.GT.U32.AND P2, PT, R2.reuse, R61, PT ;  /* 0x0000003d0200720c */ /* 0x040fe20003f44070 */
[--C-:B------:R-:W-:Y:S01]  /*2180*/  @!P3 IMAD.IADD R53, R53, 0x1, -R2.reuse ;  /* 0x000000013535b824 */ /* 0x100fe200078e0a02 */
[C---:B------:R-:W-:Y:S01]  /*2190*/  ISETP.GT.U32.AND P3, PT, R2.reuse, R69, PT ;  /* 0x000000450200720c */ /* 0x040fe20003f64070 */
[----:B------:R-:W-:Y:S01]  /*21a0*/  @!P6 IMAD.IADD R55, R55, 0x1, -R2 ;  /* 0x000000013737e824 */ /* 0x000fe200078e0a02 */
[C---:B------:R-:W-:Y:S01]  /*21b0*/  ISETP.GT.U32.AND P6, PT, R2.reuse, R65, PT ;  /* 0x000000410200720c */ /* 0x040fe20003fc4070 */
[----:B------:R-:W-:Y:S01]  /*21c0*/  IMAD.MOV R8, RZ, RZ, -R8 ;  /* 0x000000ffff087224 */ /* 0x000fe200078e0a08 */
[----:B------:R-:W-:Y:S01]  /*21d0*/  SHF.R.S32.HI R4, RZ, 0x2, R160 ;  /* 0x00000002ff047819 */ /* 0x000fe200000114a0 */
[----:B------:R-:W-:Y:S01]  /*21e0*/  IMAD.MOV R12, RZ, RZ, -R12 ;  /* 0x000000ffff0c7224 */ /* 0x000fe200078e0a0c */
[----:B------:R-:W-:Y:S01]  /*21f0*/  SHF.R.S32.HI R5, RZ, 0x5, R5 ;  /* 0x00000005ff057819 */ /* 0x000fe20000011405 */
[----:B------:R-:W-:Y:S01]  /*2200*/  IMAD R63, R2, R8, R63 ;  /* 0x00000008023f7224 */ /* 0x000fe200078e023f */
[----:B------:R-:W-:Y:S01]  /*2210*/  SGXT R4, R4, 0x1 ;  /* 0x000000010404781a */ /* 0x000fe20000000200 */
[----:B------:R-:W-:-:S02]  /*2220*/  IMAD R67, R2, R12, R67 ;  /* 0x0000000c02437224 */ /* 0x000fc400078e0243 */
[--C-:B------:R-:W-:Y:S01]  /*2230*/  @!P5 IMAD.IADD R51, R51, 0x1, -R2.reuse ;  /* 0x000000013333d824 */ /* 0x100fe200078e0a02 */
[C---:B------:R-:W-:Y:S01]  /*2240*/  ISETP.GT.U32.AND P5, PT, R2.reuse, R63, PT ;  /* 0x0000003f0200720c */ /* 0x040fe20003fa4070 */
[--C-:B------:R-:W-:Y:S01]  /*2250*/  @!P4 IMAD.IADD R57, R57, 0x1, -R2.reuse ;  /* 0x000000013939c824 */ /* 0x100fe200078e0a02 */
[----:B------:R-:W-:Y:S01]  /*2260*/  ISETP.GT.U32.AND P4, PT, R2, R67, PT ;  /* 0x000000430200720c */ /* 0x000fe20003f84070 */
[--C-:B------:R-:W-:Y:S01]  /*2270*/  @!P1 IMAD.IADD R59, R59, 0x1, -R2.reuse ;  /* 0x000000013b3b9824 */ /* 0x100fe200078e0a02 */
[----:B------:R-:W-:Y:S01]  /*2280*/  ISETP.GE.AND P1, PT, R18, RZ, PT ;  /* 0x000000ff1200720c */ /* 0x000fe20003f26270 */
[--C-:B------:R-:W-:Y:S01]  /*2290*/  @!P2 IMAD.IADD R61, R61, 0x1, -R2.reuse ;  /* 0x000000013d3da824 */ /* 0x100fe200078e0a02 */
[----:B------:R-:W-:Y:S01]  /*22a0*/  ISETP.GE.AND P2, PT, R14, RZ, PT ;  /* 0x000000ff0e00720c */ /* 0x000fe20003f46270 */
[--C-:B------:R-:W-:Y:S01]  /*22b0*/  @!P3 IMAD.IADD R69, R69, 0x1, -R2.reuse ;  /* 0x000000014545b824 */ /* 0x100fe200078e0a02 */
[----:B------:R-:W-:Y:S01]  /*22c0*/  ISETP.GE.AND P3, PT, R22, RZ, PT ;  /* 0x000000ff1600720c */ /* 0x000fe20003f66270 */
[--C-:B------:R-:W-:Y:S01]  /*22d0*/  @!P6 IMAD.IADD R65, R65, 0x1, -R2.reuse ;  /* 0x000000014141e824 */ /* 0x100fe200078e0a02 */
[----:B------:R-:W-:Y:S01]  /*22e0*/  ISETP.GE.AND P6, PT, R24, RZ, PT ;  /* 0x000000ff1800720c */ /* 0x000fe20003fc6270 */
[----:B------:R-:W-:Y:S01]  /*22f0*/  IMAD R0, R0, UR5, RZ ;  /* 0x0000000500007c24 */ /* 0x000fe2000f8e02ff */
[----:B------:R-:W-:Y:S01]  /*2300*/  LOP3.LUT R71, R4, 0x90, RZ, 0xc0, !PT ;  /* 0x0000009004477812 */ /* 0x000fe200078ec0ff */
[--C-:B------:R-:W-:Y:S01]  /*2310*/  @!P5 IMAD.IADD R63, R63, 0x1, -R2.reuse ;  /* 0x000000013f3fd824 */ /* 0x100fe200078e0a02 */
[----:B------:R-:W-:Y:S01]  /*2320*/  ISETP.GE.AND P5, PT, R20, RZ, PT ;  /* 0x000000ff1400720c */ /* 0x000fe20003fa6270 */
[--C-:B------:R-:W-:Y:S01]  /*2330*/  @!P4 IMAD.IADD R67, R67, 0x1, -R2.reuse ;  /* 0x000000014343c824 */ /* 0x100fe200078e0a02 */
[C---:B------:R-:W-:Y:S01]  /*2340*/  ISETP.GT.U32.AND P4, PT, R2.reuse, R69, PT ;  /* 0x000000450200720c */ /* 0x040fe20003f84070 */
[----:B------:R-:W-:Y:S01]  /*2350*/  @!P1 IMAD.MOV R49, RZ, RZ, -R49 ;  /* 0x000000ffff319224 */ /* 0x000fe200078e0a31 */
[C---:B------:R-:W-:Y:S01]  /*2360*/  ISETP.GT.U32.AND P1, PT, R2.reuse, R61, PT ;  /* 0x0000003d0200720c */ /* 0x040fe20003f24070 */
[----:B------:R-:W-:Y:S01]  /*2370*/  @!P2 IMAD.MOV R51, RZ, RZ, -R51 ;  /* 0x000000ffff33a224 */ /* 0x000fe200078e0a33 */
[C---:B------:R-:W-:Y:S01]  /*2380*/  ISETP.GT.U32.AND P2, PT, R2.reuse, R63, PT ;  /* 0x0000003f0200720c */ /* 0x040fe20003f44070 */
[----:B------:R-:W-:Y:S01]  /*2390*/  @!P3 IMAD.MOV R55, RZ, RZ, -R55 ;  /* 0x000000ffff37b224 */ /* 0x000fe200078e0a37 */
[C---:B------:R-:W-:Y:S01]  /*23a0*/  ISETP.GT.U32.AND P3, PT, R2.reuse, R65, PT ;  /* 0x000000410200720c */ /* 0x040fe20003f64070 */
[----:B------:R-:W-:Y:S01]  /*23b0*/  @!P6 IMAD.MOV R57, RZ, RZ, -R57 ;  /* 0x000000ffff39e224 */ /* 0x000fe200078e0a39 */
[----:B------:R-:W-:Y:S01]  /*23c0*/  ISETP.GT.U32.AND P6, PT, R2, R67, PT ;  /* 0x000000430200720c */ /* 0x000fe20003fc4070 */
[----:B------:R-:W-:Y:S01]  /*23d0*/  UIADD3 UR5, UR6, 0x1000, URZ ;  /* 0x0000100006057890 */ /* 0x000fe2000fffe03f */
[----:B------:R-:W-:Y:S01]  /*23e0*/  LOP3.LUT R4, R160, 0x1f, RZ, 0xc0, !PT ;  /* 0x0000001fa0047812 */ /* 0x000fe200078ec0ff */
[----:B------:R-:W-:Y:S01]  /*23f0*/  @!P5 IMAD.MOV R53, RZ, RZ, -R53 ;  /* 0x000000ffff35d224 */ /* 0x000fe200078e0a35 */
[----:B------:R-:W-:Y:S01]  /*2400*/  ISETP.GE.AND P5, PT, R26, RZ, PT ;  /* 0x000000ff1a00720c */ /* 0x000fe20003fa6270 */
        /* <DEDUP_REMOVED lines=8> */
[----:B------:R-:W-:Y:S01]  /*2490*/  @!P6 IMAD.IADD R67, R67, 0x1, -R2 ;  /* 0x000000014343e824 */ /* 0x000fe200078e0a02 */
[----:B------:R-:W-:Y:S01]  /*24a0*/  ISETP.NE.AND P6, PT, R15, RZ, PT ;  /* 0x000000ff0f00720c */ /* 0x000fe20003fc5270 */
[----:B------:R-:W-:Y:S01]  /*24b0*/  @!P0 IMAD.MOV R69, RZ, RZ, -R69 ;  /* 0x000000ffff458224 */ /* 0x000fe200078e0a45 */
[----:B------:R-:W-:Y:S01]  /*24c0*/  LOP3.LUT R2, RZ, R15, RZ, 0x33, !PT ;  /* 0x0000000fff027212 */ /* 0x000fe200078e33ff */
[----:B------:R-:W-:Y:S01]  /*24d0*/  @!P5 IMAD.MOV R59, RZ, RZ, -R59 ;  /* 0x000000ffff3bd224 */ /* 0x000fe200078e0a3b */
[----:B------:R-:W0:Y:S01]  /*24e0*/  LDC R160, c[0x0][0x238] ;  /* 0x00008e00ffa07b82 */ /* 0x000e220000000800 */
[----:B------:R-:W-:Y:S01]  /*24f0*/  @!P4 IMAD.MOV R65, RZ, RZ, -R65 ;  /* 0x000000ffff41c224 */ /* 0x000fe200078e0a41 */
[C---:B------:R-:W-:Y:S01]  /*2500*/  SEL R3, R2.reuse, R3, !P6 ;  /* 0x0000000302037207 */ /* 0x040fe20007000000 */
[----:B------:R-:W-:Y:S01]  /*2510*/  @!P1 IMAD.MOV R61, RZ, RZ, -R61 ;  /* 0x000000ffff3d9224 */ /* 0x000fe200078e0a3d */
[C---:B------:R-:W-:Y:S01]  /*2520*/  SEL R11, R2.reuse, R11, !P6 ;  /* 0x0000000b020b7207 */ /* 0x040fe20007000000 */
[----:B------:R-:W-:Y:S01]  /*2530*/  @!P2 IMAD.MOV R63, RZ, RZ, -R63 ;  /* 0x000000ffff3fa224 */ /* 0x000fe200078e0a3f */
[C---:B------:R-:W-:Y:S01]  /*2540*/  SEL R7, R2.reuse, R7, !P6 ;  /* 0x0000000702077207 */ /* 0x040fe20007000000 */
[----:B------:R-:W-:Y:S01]  /*2550*/  IMAD R3, R3, UR4, RZ ;  /* 0x0000000403037c24 */ /* 0x000fe2000f8e02ff */
        /* <DEDUP_REMOVED lines=20> */
[----:B------:R-:W-:Y:S01]  /*26a0*/  SHF.R.S32.HI R174, RZ, 0x1f, R3 ;  /* 0x0000001fffae7819 */ /* 0x000fe20000011403 */
[----:B------:R-:W-:Y:S01]  /*26b0*/  IMAD R25, R25, UR4, RZ ;  /* 0x0000000419197c24 */ /* 0x000fe2000f8e02ff */
[----:B------:R-:W-:Y:S01]  /*26c0*/  SHF.R.S32.HI R168, RZ, 0x1f, R11 ;  /* 0x0000001fffa87819 */ /* 0x000fe2000001140b */
[----:B------:R-:W-:Y:S01]  /*26d0*/  IMAD R29, R29, UR4, RZ ;  /* 0x000000041d1d7c24 */ /* 0x000fe2000f8e02ff */
[----:B------:R-:W-:Y:S01]  /*26e0*/  IADD3 R178, P2, R11, UR10, RZ ;  /* 0x0000000a0bb27c10 */ /* 0x000fe2000ff5e0ff */
[----:B------:R-:W-:Y:S01]  /*26f0*/  IMAD R41, R41, UR4, RZ ;  /* 0x0000000429297c24 */ /* 0x000fe2000f8e02ff */
[C---:B------:R-:W-:Y:S01]  /*2700*/  SEL R31, R2.reuse, R31, !P6 ;  /* 0x0000001f021f7207 */ /* 0x040fe20007000000 */
[----:B------:R-:W-:Y:S01]  /*2710*/  USHF.R.U32.HI UR5, URZ, 0x4, UR5 ;  /* 0x000000043f057899 */ /* 0x000fe20008011605 */
[----:B------:R-:W-:Y:S01]  /*2720*/  SEL R33, R2, R33, !P6 ;  /* 0x0000002102217207 */ /* 0x000fe20007000000 */
[----:B0-----:R-:W-:Y:S01]  /*2730*/  IMAD.SHL.U32 R248, R160, 0x20, RZ ;  /* 0x00000020a0f87824 */ /* 0x001fe200078e00ff */
[C---:B------:R-:W-:Y:S01]  /*2740*/  SEL R35, R2.reuse, R35, !P6 ;  /* 0x0000002302237207 */ /* 0x040fe20007000000 */
[----:B------:R-:W-:Y:S01]  /*2750*/  IMAD R31, R31, UR4, RZ ;  /* 0x000000041f1f7c24 */ /* 0x000fe2000f8e02ff */
[C---:B------:R-:W-:Y:S01]  /*2760*/  SEL R37, R2.reuse, R37, !P6 ;  /* 0x0000002502257207 */ /* 0x040fe20007000000 */
[----:B------:R-:W-:Y:S01]  /*2770*/  IMAD R33, R33, UR4, RZ ;  /* 0x0000000421217c24 */ /* 0x000fe2000f8e02ff */
[----:B------:R-:W-:Y:S01]  /*2780*/  SEL R39, R2, R39, !P6 ;  /* 0x0000002702277207 */ /* 0x000fe20007000000 */
[----:B------:R-:W-:Y:S01]  /*2790*/  IMAD R35, R35, UR4, RZ ;  /* 0x0000000423237c24 */ /* 0x000fe2000f8e02ff */
[----:B------:R-:W-:Y:S01]  /*27a0*/  IADD3 R3, P5, R3, UR10, RZ ;  /* 0x0000000a03037c10 */ /* 0x000fe2000ffbe0ff */
[----:B------:R-:W-:Y:S01]  /*27b0*/  IMAD R37, R37, UR4, RZ ;  /* 0x0000000425257c24 */ /* 0x000fe2000f8e02ff */
[----:B------:R-:W-:Y:S01]  /*27c0*/  SHF.R.S32.HI R172, RZ, 0x1f, R7 ;  /* 0x0000001fffac7819 */ /* 0x000fe20000011407 */
[----:B------:R-:W-:Y:S01]  /*27d0*/  IMAD R39, R39, UR4, RZ ;  /* 0x0000000427277c24 */ /* 0x000fe2000f8e02ff */
[----:B------:R-:W-:Y:S01]  /*27e0*/  IADD3 R180, P4, R7, UR10, RZ ;  /* 0x0000000a07b47c10 */ /* 0x000fe2000ff9e0ff */
[C---:B------:R-:W-:Y:S01]  /*27f0*/  IMAD R252, R160.reuse, 0x5, RZ ;  /* 0x00000005a0fc7824 */ /* 0x040fe200078e02ff */
[----:B------:R-:W-:Y:S01]  /*2800*/  SHF.R.S32.HI R170, RZ, 0x1f, R9 ;  /* 0x0000001fffaa7819 */ /* 0x000fe20000011409 */
[C---:B------:R-:W-:Y:S01]  /*2810*/  IMAD.SHL.U32 R251, R160.reuse, 0x4, RZ ;  /* 0x00000004a0fb7824 */ /* 0x040fe200078e00ff */
[----:B------:R-:W-:Y:S01]  /*2820*/  IADD3 R179, P3, R9, UR10, RZ ;  /* 0x0000000a09b37c10 */ /* 0x000fe2000ff7e0ff */
[----:B------:R-:W-:Y:S01]  /*2830*/  IMAD R250, R160, 0x3, RZ ;  /* 0x00000003a0fa7824 */ /* 0x000fe200078e02ff */
[----:B------:R-:W-:Y:S01]  /*2840*/  SEL R43, R2, R43, !P6 ;  /* 0x0000002b022b7207 */ /* 0x000fe20007000000 */
[----:B------:R-:W-:Y:S01]  /*2850*/  IMAD.SHL.U32 R249, R160, 0x2, RZ ;  /* 0x00000002a0f97824 */ /* 0x000fe200078e00ff */
[----:B------:R-:W-:-:S02]  /*2860*/  SHF.R.S32.HI R166, RZ, 0x1f, R13 ;  /* 0x0000001fffa67819 */ /* 0x000fc4000001140d */
[----:B------:R-:W-:Y:S01]  /*2870*/  IADD3 R177, P1, R13, UR10, RZ ;  /* 0x0000000a0db17c10 */ /* 0x000fe2000ff3e0ff */
[----:B------:R-:W-:Y:S01]  /*2880*/  IMAD R43, R43, UR4, RZ ;  /* 0x000000042b2b7c24 */ /* 0x000fe2000f8e02ff */
[C---:B------:R-:W-:Y:S02]  /*2890*/  SEL R45, R2.reuse, R45, !P6 ;  /* 0x0000002d022d7207 */ /* 0x040fe40007000000 */
[C---:B------:R-:W-:Y:S02]  /*28a0*/  SEL R47, R2.reuse, R47, !P6 ;  /* 0x0000002f022f7207 */ /* 0x040fe40007000000 */
        /* <DEDUP_REMOVED lines=18> */
[----:B------:R-:W-:Y:S01]  /*29d0*/  SEL R67, R2, R67, !P6 ;  /* 0x0000004302437207 */ /* 0x000fe20007000000 */
[----:B------:R-:W-:Y:S01]  /*29e0*/  IMAD R63, R63, UR4, RZ ;  /* 0x000000043f3f7c24 */ /* 0x000fe2000f8e02ff */
[----:B------:R-:W-:Y:S01]  /*29f0*/  IADD3.X R168, R168, UR11, RZ, P2, !PT ;  /* 0x0000000ba8a87c10 */ /* 0x000fe200097fe4ff */
[----:B------:R-:W-:Y:S01]  /*2a00*/  IMAD R65, R65, UR4, RZ ;  /* 0x0000000441417c24 */ /* 0x000fe2000f8e02ff */
[----:B------:R-:W-:Y:S01]  /*2a10*/  SEL R2, R2, R69, !P6 ;  /* 0x0000004502027207 */ /* 0x000fe20007000000 */
[----:B------:R-:W-:Y:S01]  /*2a20*/  IMAD R67, R67, UR4, RZ ;  /* 0x0000000443437c24 */ /* 0x000fe2000f8e02ff */
[----:B------:R-:W-:-:S02]  /*2a30*/  IADD3.X R174, R174, UR11, RZ, P5, !PT ;  /* 0x0000000baeae7c10 */ /* 0x000fc4000affe4ff */
[----:B------:R-:W-:Y:S02]  /*2a40*/  CS2R R68, SRZ ;  /* 0x0000000000447805 */ /* 0x000fe4000001ff00 */
[----:B------:R-:W-:Y:S01]  /*2a50*/  IADD3.X R172, R172, UR11, RZ, P4, !PT ;  /* 0x0000000bacac7c10 */ /* 0x000fe2000a7fe4ff */
[----:B------:R-:W-:Y:S01]  /*2a60*/  IMAD R2, R2, UR4, RZ ;  /* 0x0000000402027c24 */ /* 0x000fe2000f8e02ff */
[----:B------:R-:W-:Y:S01]  /*2a70*/  IADD3.X R170, R170, UR11, RZ, P3, !PT ;  /* 0x0000000baaaa7c10 */ /* 0x000fe20009ffe4ff */
[----:B------:R-:W-:Y:S01]  /*2a80*/  USHF.R.U32.HI UR4, URZ, 0x4, UR6 ;  /* 0x000000043f047899 */ /* 0x000fe20008011606 */
[----:B------:R-:W-:Y:S02]  /*2a90*/  SHF.R.S32.HI R22, RZ, 0x1f, R27 ;  /* 0x0000001fff167819 */ /* 0x000fe4000001141b */
[----:B------:R-:W-:Y:S01]  /*2aa0*/  IADD3 R167, P2, R27, UR10, RZ ;  /* 0x0000000a1ba77c10 */ /* 0x000fe2000ff5e0ff */
[----:B------:R-:W-:Y:S01]  /*2ab0*/  USGXT.U32 UR4, UR4, 0xe ;  /* 0x0000000e0404789a */ /* 0x000fe20008000000 */
[----:B------:R-:W-:-:S02]  /*2ac0*/  SHF.R.S32.HI R164, RZ, 0x1f, R17 ;  /* 0x0000001fffa47819 */ /* 0x000fc40000011411 */
[----:B------:R-:W-:Y:S02]  /*2ad0*/  CS2R R26, SRZ ;  /* 0x00000000001a7805 */ /* 0x000fe4000001ff00 */
[----:B------:R-:W-:Y:S02]  /*2ae0*/  IADD3 R176, P0, R17, UR10, RZ ;  /* 0x0000000a11b07c10 */ /* 0x000fe4000ff1e0ff */
[----:B------:R-:W-:Y:S02]  /*2af0*/  SHF.R.S32.HI R158, RZ, 0x1f, R19 ;  /* 0x0000001fff9e7819 */ /* 0x000fe40000011413 */
[----:B------:R-:W-:Y:S02]  /*2b00*/  IADD3 R175, P6, R19, UR10, RZ ;  /* 0x0000000a13af7c10 */ /* 0x000fe4000ffde0ff */
[----:B------:R-:W-:Y:S02]  /*2b10*/  SHF.R.S32.HI R156, RZ, 0x1f, R21 ;  /* 0x0000001fff9c7819 */ /* 0x000fe40000011415 */
[----:B------:R-:W-:-:S02]  /*2b20*/  IADD3 R173, P5, R21, UR10, RZ ;  /* 0x0000000a15ad7c10 */ /* 0x000fc4000ffbe0ff */
[----:B------:R-:W-:Y:S02]  /*2b30*/  SHF.R.S32.HI R154, RZ, 0x1f, R23 ;  /* 0x0000001fff9a7819 */ /* 0x000fe40000011417 */
[----:B------:R-:W-:Y:S02]  /*2b40*/  IADD3 R171, P4, R23, UR10, RZ ;  /* 0x0000000a17ab7c10 */ /* 0x000fe4000ff9e0ff */
[----:B------:R-:W-:Y:S02]  /*2b50*/  SHF.R.S32.HI R152, RZ, 0x1f, R25 ;  /* 0x0000001fff987819 */ /* 0x000fe40000011419 */
[----:B------:R-:W-:Y:S02]  /*2b60*/  IADD3 R169, P3, R25, UR10, RZ ;  /* 0x0000000a19a97c10 */ /* 0x000fe4000ff7e0ff */
[----:B------:R-:W-:Y:S02]  /*2b70*/  CS2R R24, SRZ ;  /* 0x0000000000187805 */ /* 0x000fe4000001ff00 */
[----:B------:R-:W-:-:S02]  /*2b80*/  IADD3.X R166, R166, UR11, RZ, P1, !PT ;  /* 0x0000000ba6a67c10 */ /* 0x000fc40008ffe4ff */
[----:B------:R-:W-:Y:S02]  /*2b90*/  SHF.R.S32.HI R20, RZ, 0x1f, R29 ;  /* 0x0000001fff147819 */ /* 0x000fe4000001141d */
[----:B------:R-:W-:Y:S02]  /*2ba0*/  IADD3 R165, P1, R29, UR10, RZ ;  /* 0x0000000a1da57c10 */ /* 0x000fe4000ff3e0ff */
[----:B------:R-:W-:Y:S02]  /*2bb0*/  CS2R R28, SRZ ;  /* 0x00000000001c7805 */ /* 0x000fe4000001ff00 */
[----:B------:R-:W-:Y:S02]  /*2bc0*/  IADD3.X R22, R22, UR11, RZ, P2, !PT ;  /* 0x0000000b16167c10 */ /* 0x000fe400097fe4ff */
[----:B------:R-:W-:Y:S02]  /*2bd0*/  IADD3.X R164, R164, UR11, RZ, P0, !PT ;  /* 0x0000000ba4a47c10 */ /* 0x000fe400087fe4ff */
[----:B------:R-:W-:-:S02]  /*2be0*/  IADD3.X R158, R158, UR11, RZ, P6, !PT ;  /* 0x0000000b9e9e7c10 */ /* 0x000fc4000b7fe4ff */
[----:B------:R-:W-:Y:S02]  /*2bf0*/  IADD3.X R156, R156, UR11, RZ, P5, !PT ;  /* 0x0000000b9c9c7c10 */ /* 0x000fe4000affe4ff */
[----:B------:R-:W-:Y:S02]  /*2c00*/  IADD3.X R154, R154, UR11, RZ, P4, !PT ;  /* 0x0000000b9a9a7c10 */ /* 0x000fe4000a7fe4ff */
[----:B------:R-:W-:Y:S02]  /*2c10*/  IADD3.X R152, R152, UR11, RZ, P3, !PT ;  /* 0x0000000b98987c10 */ /* 0x000fe40009ffe4ff */
[----:B------:R-:W-:Y:S02]  /*2c20*/  SHF.R.S32.HI R11, RZ, 0x1f, R41 ;  /* 0x0000001fff0b7819 */ /* 0x000fe40000011429 */
[----:B------:R-:W-:Y:S02]  /*2c30*/  IADD3 R21, P2, R41, UR10, RZ ;  /* 0x0000000a29157c10 */ /* 0x000fe4000ff5e0ff */
[----:B------:R-:W-:-:S02]  /*2c40*/  CS2R R40, SRZ ;  /* 0x0000000000287805 */ /* 0x000fc4000001ff00 */
[----:B------:R-:W-:Y:S02]  /*2c50*/  SHF.R.S32.HI R18, RZ, 0x1f, R31 ;  /* 0x0000001fff127819 */ /* 0x000fe4000001141f */
[----:B------:R-:W-:Y:S02]  /*2c60*/  IADD3 R159, P0, R31, UR10, RZ ;  /* 0x0000000a1f9f7c10 */ /* 0x000fe4000ff1e0ff */
[----:B------:R-:W-:Y:S02]  /*2c70*/  CS2R R30, SRZ ;  /* 0x00000000001e7805 */ /* 0x000fe4000001ff00 */
        /* <DEDUP_REMOVED lines=12> */
[----:B------:R-:W-:Y:S02]  /*2d40*/  IADD3.X R20, R20, UR11, RZ, P1, !PT ;  /* 0x0000000b14147c10 */ /* 0x000fe40008ffe4ff */
[----:B------:R-:W-:Y:S02]  /*2d50*/  SHF.R.S32.HI R10, RZ, 0x1f, R43 ;  /* 0x0000001fff0a7819 */ /* 0x000fe4000001142b */
[----:B------:R-:W-:-:S02]  /*2d60*/  IADD3 R19, P1, R43, UR10, RZ ;  /* 0x0000000a2b137c10 */ /* 0x000fc4000ff3e0ff */
[----:B------:R-:W-:Y:S02]  /*2d70*/  CS2R R42, SRZ ;  /* 0x00000000002a7805 */ /* 0x000fe4000001ff00 */
[----:B------:R-:W-:Y:S02]  /*2d80*/  IADD3.X R11, R11, UR11, RZ, P2, !PT ;  /* 0x0000000b0b0b7c10 */ /* 0x000fe400097fe4ff */
[----:B------:R-:W-:Y:S02]  /*2d90*/  IADD3.X R18, R18, UR11, RZ, P0, !PT ;  /* 0x0000000b12127c10 */ /* 0x000fe400087fe4ff */
[----:B------:R-:W-:Y:S02]  /*2da0*/  IADD3.X R16, R16, UR11, RZ, P6, !PT ;  /* 0x0000000b10107c10 */ /* 0x000fe4000b7fe4ff */
[----:B------:R-:W-:Y:S02]  /*2db0*/  IADD3.X R14, R14, UR11, RZ, P5, !PT ;  /* 0x0000000b0e0e7c10 */ /* 0x000fe4000affe4ff */
[----:B------:R-:W-:-:S02]  /*2dc0*/  IADD3.X R13, R13, UR11, RZ, P4, !PT ;  /* 0x0000000b0d0d7c10 */ /* 0x000fc4000a7fe4ff */
[----:B------:R-:W-:Y:S02]  /*2dd0*/  IADD3.X R12, R12, UR11, RZ, P3, !PT ;  /* 0x0000000b0c0c7c10 */ /* 0x000fe40009ffe4ff */
[----:B------:R-:W-:Y:S02]  /*2de0*/  SHF.R.S32.HI R221, RZ, 0x1f, R55 ;  /* 0x0000001fffdd7819 */ /* 0x000fe40000011437 */
[----:B------:R-:W-:Y:S02]  /*2df0*/  IADD3 R223, P2, R55, UR10, RZ ;  /* 0x0000000a37df7c10 */ /* 0x000fe4000ff5e0ff */
[----:B------:R-:W-:Y:S02]  /*2e00*/  CS2R R54, SRZ ;  /* 0x0000000000367805 */ /* 0x000fe4000001ff00 */
[----:B------:R-:W-:Y:S02]  /*2e10*/  SHF.R.S32.HI R9, RZ, 0x1f, R45 ;  /* 0x0000001fff097819 */ /* 0x000fe4000001142d */
[----:B------:R-:W-:-:S02]  /*2e20*/  IADD3 R17, P0, R45, UR10, RZ ;  /* 0x0000000a2d117c10 */ /* 0x000fc4000ff1e0ff */
[----:B------:R-:W-:Y:S02]  /*2e30*/  CS2R R44, SRZ ;  /* 0x00000000002c7805 */ /* 0x000fe4000001ff00 */
        /* <DEDUP_REMOVED lines=12> */
[----:B------:R-:W-:Y:S02]  /*2f00*/  IADD3.X R10, R10, UR11, RZ, P1, !PT ;  /* 0x0000000b0a0a7c10 */ /* 0x000fe40008ffe4ff */
[----:B------:R-:W-:Y:S02]  /*2f10*/  SHF.R.S32.HI R225, RZ, 0x1f, R57 ;  /* 0x0000001fffe17819 */ /* 0x000fe40000011439 */
[----:B------:R-:W-:Y:S02]  /*2f20*/  IADD3 R227, P1, R57, UR10, RZ ;  /* 0x0000000a39e37c10 */ /* 0x000fe4000ff3e0ff */
[----:B------:R-:W-:Y:S02]  /*2f30*/  CS2R R56, SRZ ;  /* 0x0000000000387805 */ /* 0x000fe4000001ff00 */
[----:B------:R-:W-:-:S02]  /*2f40*/  IADD3.X R221, R221, UR11, RZ, P2, !PT ;  /* 0x0000000bdddd7c10 */ /* 0x000fc400097fe4ff */
[----:B------:R-:W-:Y:S02]  /*2f50*/  IADD3.X R9, R9, UR11, RZ, P0, !PT ;  /* 0x0000000b09097c10 */ /* 0x000fe400087fe4ff */
[----:B------:R-:W-:Y:S02]  /*2f60*/  IADD3.X R8, R8, UR11, RZ, P6, !PT ;  /* 0x0000000b08087c10 */ /* 0x000fe4000b7fe4ff */
[----:B------:R-:W-:Y:S02]  /*2f70*/  IADD3.X R209, R209, UR11, RZ, P5, !PT ;  /* 0x0000000bd1d17c10 */ /* 0x000fe4000affe4ff */
[----:B------:R-:W-:Y:S02]  /*2f80*/  IADD3.X R213, R213, UR11, RZ, P4, !PT ;  /* 0x0000000bd5d57c10 */ /* 0x000fe4000a7fe4ff */
[----:B------:R-:W-:Y:S02]  /*2f90*/  IADD3.X R217, R217, UR11, RZ, P3, !PT ;  /* 0x0000000bd9d97c10 */ /* 0x000fe40009ffe4ff */
[----:B------:R-:W-:-:S02]  /*2fa0*/  SHF.R.S32.HI R241, RZ, 0x1f, R2 ;  /* 0x0000001ffff17819 */ /* 0x000fc40000011402 */
[----:B------:R-:W-:Y:S01]  /*2fb0*/  IADD3 R242, P2, R2, UR10, RZ ;  /* 0x0000000a02f27c10 */ /* 0x000fe2000ff5e0ff */
[----:B------:R-:W-:Y:S01]  /*2fc0*/  IMAD R2, R4, UR7, RZ ;  /* 0x0000000704027c24 */ /* 0x000fe2000f8e02ff */
[----:B------:R-:W-:Y:S01]  /*2fd0*/  IADD3 R231, P0, R59, UR10, RZ ;  /* 0x0000000a3be77c10 */ /* 0x000fe2000ff1e0ff */
[----:B------:R-:W-:Y:S01]  /*2fe0*/  ULDC UR7, c[0x0][0x238] ;  /* 0x00008e0000077ab9 */ /* 0x000fe20000000800 */
[----:B------:R-:W-:Y:S02]  /*2ff0*/  IADD3 R234, P6, R61, UR10, RZ ;  /* 0x0000000a3dea7c10 */ /* 0x000fe4000ffde0ff */
[----:B------:R-:W-:Y:S02]  /*3000*/  IADD3 R236, P5, R63, UR10, RZ ;  /* 0x0000000a3fec7c10 */ /* 0x000fe4000ffbe0ff */
[----:B------:R-:W-:Y:S02]  /*3010*/  IADD3 R238, P4, R65, UR10, RZ ;  /* 0x0000000a41ee7c10 */ /* 0x000fe4000ff9e0ff */
[----:B------:R-:W-:Y:S01]  /*3020*/  IADD3 R240, P3, R67, UR10, RZ ;  /* 0x0000000a43f07c10 */ /* 0x000fe2000ff7e0ff */
[----:B------:R-:W-:Y:S01]  /*3030*/  USGXT.U32 UR10, UR5, 0xe ;  /* 0x0000000e050a789a */ /* 0x000fe20008000000 */
[----:B------:R-:W-:-:S02]  /*3040*/  IADD3.X R225, R225, UR11, RZ, P1, !PT ;  /* 0x0000000be1e17c10 */ /* 0x000fc40008ffe4ff */
[----:B------:R-:W-:Y:S02]  /*3050*/  LOP3.LUT R244, R71, 0xf60, R244, 0xf8, !PT ;  /* 0x00000f6047f47812 */ /* 0x000fe400078ef8f4 */
[----:B------:R-:W-:Y:S02]  /*3060*/  CS2R R70, SRZ ;  /* 0x0000000000467805 */ /* 0x000fe4000001ff00 */
[----:B------:R-:W-:Y:S02]  /*3070*/  SHF.R.S32.HI R229, RZ, 0x1f, R59 ;  /* 0x0000001fffe57819 */ /* 0x000fe4000001143b */
[----:B------:R-:W-:Y:S02]  /*3080*/  CS2R R58, SRZ ;  /* 0x00000000003a7805 */ /* 0x000fe4000001ff00 */
[----:B------:R-:W-:Y:S02]  /*3090*/  SHF.R.S32.HI R233, RZ, 0x1f, R61 ;  /* 0x0000001fffe97819 */ /* 0x000fe4000001143d */
[----:B------:R-:W-:-:S02]  /*30a0*/  CS2R R60, SRZ ;  /* 0x00000000003c7805 */ /* 0x000fc4000001ff00 */
[----:B------:R-:W-:Y:S02]  /*30b0*/  SHF.R.S32.HI R235, RZ, 0x1f, R63 ;  /* 0x0000001fffeb7819 */ /* 0x000fe4000001143f */
[----:B------:R-:W-:Y:S02]  /*30c0*/  CS2R R62, SRZ ;  /* 0x00000000003e7805 */ /* 0x000fe4000001ff00 */
[----:B------:R-:W-:Y:S02]  /*30d0*/  SHF.R.S32.HI R237, RZ, 0x1f, R65 ;  /* 0x0000001fffed7819 */ /* 0x000fe40000011441 */
[----:B------:R-:W-:Y:S02]  /*30e0*/  CS2R R64, SRZ ;  /* 0x0000000000407805 */ /* 0x000fe4000001ff00 */
[----:B------:R-:W-:Y:S02]  /*30f0*/  SHF.R.S32.HI R239, RZ, 0x1f, R67 ;  /* 0x0000001fffef7819 */ /* 0x000fe40000011443 */
[----:B------:R-:W-:-:S02]  /*3100*/  CS2R R66, SRZ ;  /* 0x0000000000427805 */ /* 0x000fc4000001ff00 */
[----:B------:R-:W-:Y:S01]  /*3110*/  IADD3 R7, P1, R0, UR8, RZ ;  /* 0x0000000800077c10 */ /* 0x000fe2000ff3e0ff */
[----:B------:R-:W-:Y:S01]  /*3120*/  UMOV UR8, 0xffffff80 ;  /* 0xffffff8000087882 */ /* 0x000fe20000000000 */
[----:B------:R-:W-:Y:S01]  /*3130*/  IADD3.X R229, R229, UR11, RZ, P0, !PT ;  /* 0x0000000be5e57c10 */ /* 0x000fe200087fe4ff */
[----:B------:R-:W-:Y:S01]  /*3140*/  UMOV UR5, URZ ;  /* 0x0000003f00057c82 */ /* 0x000fe20008000000 */
[----:B------:R-:W-:Y:S01]  /*3150*/  IADD3.X R233, R233, UR11, RZ, P6, !PT ;  /* 0x0000000be9e97c10 */ /* 0x000fe2000b7fe4ff */
[----:B------:R-:W-:Y:S01]  /*3160*/  UMOV UR18, UR10 ;  /* 0x0000000a00127c82 */ /* 0x000fe20008000000 */
[----:B------:R-:W-:Y:S02]  /*3170*/  IADD3.X R235, R235, UR11, RZ, P5, !PT ;  /* 0x0000000bebeb7c10 */ /* 0x000fe4000affe4ff */
[----:B------:R-:W-:Y:S02]  /*3180*/  IADD3.X R237, R237, UR11, RZ, P4, !PT ;  /* 0x0000000beded7c10 */ /* 0x000fe4000a7fe4ff */
[----:B------:R-:W-:-:S02]  /*3190*/  IADD3.X R239, R239, UR11, RZ, P3, !PT ;  /* 0x0000000befef7c10 */ /* 0x000fc40009ffe4ff */
[----:B------:R-:W-:Y:S02]  /*31a0*/  IADD3.X R241, R241, UR11, RZ, P2, !PT ;  /* 0x0000000bf1f17c10 */ /* 0x000fe400097fe4ff */
[----:B------:R-:W-:Y:S01]  /*31b0*/  LEA.HI.X.SX32 R6, R0, UR9, 0x1, P1 ;  /* 0x0000000900067c11 */ /* 0x000fe200088f0eff */
[----:B------:R-:W-:Y:S01]  /*31c0*/  UMOV UR9, 0x3fffffef ;  /* 0x3fffffef00097882 */ /* 0x000fe20000000000 */
[----:B------:R-:W-:Y:S01]  /*31d0*/  SHF.R.S32.HI R246, RZ, 0x1f, R2 ;  /* 0x0000001ffff67819 */ /* 0x000fe20000011402 */
[----:B------:R-:W-:Y:S01]  /*31e0*/  IMAD.U32 R0, RZ, RZ, UR15 ;  /* 0x0000000fff007e24 */ /* 0x000fe2000f8e00ff */
[----:B------:R-:W-:Y:S01]  /*31f0*/  LOP3.LUT R160, R244, 0x10, RZ, 0x3c, !PT ;  /* 0x00000010f4a07812 */ /* 0x000fe200078e3cff */
[----:B------:R-:W-:Y:S02]  /*3200*/  USHF.R.S32.HI UR15, URZ, 0x1f, UR14 ;  /* 0x0000001f3f0f7899 */ /* 0x000fe4000801140e */
[----:B------:R-:W-:-:S12]  /*3210*/  UIADD3.64 UR8, UR4, -UR8, URZ ;  /* 0x8000000804087297 */ /* 0x000fd8000fffe03f */
.L_x_1:
[----:B------:R-:W0:Y:S01]  /*3220*/  LDC R186, c[0x0][0x238] ;  /* 0x00008e00ffba7b82 */ /* 0x000e220000000800 */
[C---:B------:R-:W-:Y:S02]  /*3230*/  ISETP.GT.AND P2, PT, R0.reuse, 0x2, PT ;  /* 0x000000020000780c */ /* 0x040fe40003f44270 */
[C---:B------:R-:W-:Y:S02]  /*3240*/  IADD3 R160, P0, R249.reuse, R7, RZ ;  /* 0x00000007f9a07210 */ /* 0x040fe40007f1e0ff */
[----:B------:R-:W-:Y:S02]  /*3250*/  PRMT R162, RZ, 0x7610, R162 ;  /* 0x00007610ffa27816 */ /* 0x000fe400000000a2 */
[----:B------:R-:W-:Y:S02]  /*3260*/  LEA.HI.X.SX32 R161, R249, R6, 0x1, P0 ;  /* 0x00000006f9a17211 */ /* 0x000fe400000f0eff */
[C---:B------:R-:W-:Y:S02]  /*3270*/  ISETP.GT.AND P0, PT, R0.reuse, 0x4, PT ;  /* 0x000000040000780c */ /* 0x040fe40003f04270 */
[----:B------:R-:W-:-:S02]  /*3280*/  ISETP.GT.AND P4, PT, R0, 0x3, PT ;  /* 0x000000030000780c */ /* 0x000fc40003f84270 */
[CC--:B------:R-:W-:Y:S01]  /*3290*/  IADD3 R182, P1, R250.reuse, R7.reuse, RZ ;  /* 0x00000007fab67210 */ /* 0x0c0fe20007f3e0ff */
[----:B------:R1:W2:Y:S01]  /*32a0*/  @P2 LDG.E.U8 R162, desc[UR12][R160.64] ;  /* 0x0000000ca0a22981 */ /* 0x0002a2000c1e1100 */
[----:B------:R-:W-:Y:S02]  /*32b0*/  PRMT R192, RZ, 0x7610, R192 ;  /* 0x00007610ffc07816 */ /* 0x000fe400000000c0 */
[----:B------:R-:W-:Y:S02]  /*32c0*/  PRMT R163, RZ, 0x7610, R163 ;  /* 0x00007610ffa37816 */ /* 0x000fe400000000a3 */
[-C--:B------:R-:W-:Y:S02]  /*32d0*/  LEA.HI.X.SX32 R183, R250, R6.reuse, 0x1, P1 ;  /* 0x00000006fab77211 */ /* 0x080fe400008f0eff */
[C---:B-1----:R-:W-:Y:S01]  /*32e0*/  IADD3 R160, P2, R251.reuse, R7, RZ ;  /* 0x00000007fba07210 */ /* 0x042fe20007f5e0ff */
[----:B0-----:R-:W-:Y:S01]  /*32f0*/  IMAD R187, R186, 0x6, RZ ;  /* 0x00000006babb7824 */ /* 0x001fe200078e02ff */
[----:B------:R-:W-:Y:S01]  /*3300*/  ISETP.GT.AND P3, PT, R0, 0x5, PT ;  /* 0x000000050000780c */ /* 0x000fe20003f64270 */
[----:B------:R-:W3:Y:S01]  /*3310*/  @P4 LDG.E.U8 R163, desc[UR12][R182.64] ;  /* 0x0000000cb6a34981 */ /* 0x000ee2000c1e1100 */
[----:B------:R-:W-:-:S05]  /*3320*/  LEA.HI.X.SX32 R161, R251, R6, 0x1, P2 ;  /* 0x00000006fba17211 */ /* 0x000fca00010f0eff */
[----:B------:R0:W4:Y:S02]  /*3330*/  @P0 LDG.E.U8 R192, desc[UR12][R160.64] ;  /* 0x0000000ca0c00981 */ /* 0x000124000c1e1100 */
[----:B0-----:R-:W-:-:S04]  /*3340*/  IADD3 R160, P0, R187, R7, RZ ;  /* 0x00000007bba07210 */ /* 0x001fc80007f1e0ff */
[-C--:B------:R-:W-:Y:S02]  /*3350*/  LEA.HI.X.SX32 R161, R187, R6.reuse, 0x1, P0 ;  /* 0x00000006bba17211 */ /* 0x080fe400000f0eff */
[----:B------:R-:W0:Y:S01]  /*3360*/  LDC R187, c[0x0][0x238] ;  /* 0x00008e00ffbb7b82 */ /* 0x000e220000000800 */
[----:B------:R-:W-:Y:S02]  /*3370*/  IADD3 R182, P1, R252, R7, RZ ;  /* 0x00000007fcb67210 */ /* 0x000fe40007f3e0ff */
[----:B------:R-:W-:Y:S01]  /*3380*/  PRMT R193, RZ, 0x7610, R193 ;  /* 0x00007610ffc17816 */ /* 0x000fe200000000c1 */
[----:B------:R-:W-:Y:S01]  /*3390*/  IMAD R186, R186, 0x7, RZ ;  /* 0x00000007baba7824 */ /* 0x000fe200078e02ff */
[----:B------:R-:W-:Y:S02]  /*33a0*/  LEA.HI.X.SX32 R183, R252, R6, 0x1, P1 ;  /* 0x00000006fcb77211 */ /* 0x000fe400008f0eff */
[----:B------:R-:W-:-:S03]  /*33b0*/  ISETP.GT.AND P2, PT, R0, 0x6, PT ;  /* 0x000000060000780c */ /* 0x000fc60003f44270 */
[----:B------:R1:W5:Y:S01]  /*33c0*/  @P3 LDG.E.U8 R193, desc[UR12][R182.64] ;  /* 0x0000000cb6c13981 */ /* 0x000362000c1e1100 */
[----:B------:R-:W-:Y:S02]  /*33d0*/  PRMT R199, RZ, 0x7610, R199 ;  /* 0x00007610ffc77816 */ /* 0x000fe400000000c7 */
[----:B-1----:R-:W-:-:S07]  /*33e0*/  IADD3 R182, P3, R186, R7, RZ ;  /* 0x00000007bab67210 */ /* 0x002fce0007f7e0ff */
[----:B------:R1:W2:Y:S01]  /*33f0*/  @P2 LDG.E.U8 R199, desc[UR12][R160.64] ;  /* 0x0000000ca0c72981 */ /* 0x0002a2000c1e1100 */
[----:B------:R-:W-:Y:S01]  /*3400*/  LEA.HI.X.SX32 R183, R186, R6, 0x1, P3 ;  /* 0x00000006bab77211 */ /* 0x000fe200018f0eff */
[----:B0-----:R-:W-:-:S05]  /*3410*/  IMAD.SHL.U32 R186, R187, 0x8, RZ ;  /* 0x00000008bbba7824 */ /* 0x001fca00078e00ff */
[----:B-1----:R-:W-:-:S04]  /*3420*/  IADD3 R160, P4, R186, R7, RZ ;  /* 0x00000007baa07210 */ /* 0x002fc80007f9e0ff */
[----:B------:R-:W-:Y:S02]  /*3430*/  LEA.HI.X.SX32 R161, R186, R6, 0x1, P4 ;  /* 0x00000006baa17211 */ /* 0x000fe400020f0eff */
[----:B------:R-:W0:Y:S01]  /*3440*/  LDC R186, c[0x0][0x238] ;  /* 0x00008e00ffba7b82 */ /* 0x000e220000000800 */
[C---:B------:R-:W-:Y:S02]  /*3450*/  ISETP.GT.AND P1, PT, R0.reuse, 0x7, PT ;  /* 0x000000070000780c */ /* 0x040fe40003f24270 */
[----:B------:R-:W-:Y:S01]  /*3460*/  PRMT R200, RZ, 0x7610, R200 ;  /* 0x00007610ffc87816 */ /* 0x000fe200000000c8 */
[----:B------:R-:W-:Y:S01]  /*3470*/  IMAD R187, R187, 0x9, RZ ;  /* 0x00000009bbbb7824 */ /* 0x000fe200078e02ff */
[----:B------:R-:W-:Y:S02]  /*3480*/  ISETP.GT.AND P0, PT, R0, 0x8, PT ;  /* 0x000000080000780c */ /* 0x000fe40003f04270 */
[----:B------:R-:W-:-:S07]  /*3490*/  PRMT R201, RZ, 0x7610, R201 ;  /* 0x00007610ffc97816 */ /* 0x000fce00000000c9 */
[----:B------:R1:W2:Y:S04]  /*34a0*/  @P1 LDG.E.U8 R200, desc[UR12][R182.64] ;  /* 0x0000000cb6c81981 */ /* 0x0002a8000c1e1100 */
[----:B------:R0:W2:Y:S01]  /*34b0*/  @P0 LDG.E.U8 R201, desc[UR12][R160.64] ;  /* 0x0000000ca0c90981 */ /* 0x0000a2000c1e1100 */
[----:B-1----:R-:W-:-:S04]  /*34c0*/  IADD3 R182, P3, R187, R7, RZ ;  /* 0x00000007bbb67210 */ /* 0x002fc80007f7e0ff */
[----:B------:R-:W-:Y:S01]  /*34d0*/  LEA.HI.X.SX32 R183, R187, R6, 0x1, P3 ;  /* 0x00000006bbb77211 */ /* 0x000fe200018f0eff */
[----:B0-----:R-:W-:-:S05]  /*34e0*/  IMAD R187, R186, 0xa, RZ ;  /* 0x0000000ababb7824 */ /* 0x001fca00078e02ff */
[----:B------:R-:W-:-:S04]  /*34f0*/  IADD3 R160, P4, R187, R7, RZ ;  /* 0x00000007bba07210 */ /* 0x000fc80007f9e0ff */
[----:B------:R-:W-:Y:S02]  /*3500*/  LEA.HI.X.SX32 R161, R187, R6, 0x1, P4 ;  /* 0x00000006bba17211 */ /* 0x000fe400020f0eff */
[----:B------:R-:W0:Y:S01]  /*3510*/  LDC R187, c[0x0][0x238] ;  /* 0x00008e00ffbb7b82 */ /* 0x000e220000000800 */
[----:B------:R-:W-:Y:S02]  /*3520*/  ISETP.GT.AND P2, PT, R0, 0x9, PT ;  /* 0x000000090000780c */ /* 0x000fe40003f44270 */
        /* <DEDUP_REMOVED lines=12> */
[C---:B------:R-:W-:Y:S02]  /*35f0*/  ISETP.GT.AND P0, PT, R0.reuse, 0xb, PT ;  /* 0x0000000b0000780c */ /* 0x040fe40003f04270 */
[----:B------:R-:W-:Y:S01]  /*3600*/  PRMT R204, RZ, 0x7610, R204 ;  /* 0x00007610ffcc7816 */ /* 0x000fe200000000cc */
[----:B------:R-:W-:Y:S01]  /*3610*/  IMAD R187, R187, 0xd, RZ ;  /* 0x0000000dbbbb7824 */ /* 0x000fe200078e02ff */
[C---:B------:R-:W-:Y:S02]  /*3620*/  ISETP.GT.AND P2, PT, R0.reuse, 0xc, PT ;  /* 0x0000000c0000780c */ /* 0x040fe40003f44270 */
[----:B------:R-:W-:Y:S02]  /*3630*/  ISETP.GT.AND P1, PT, R0, 0xd, PT ;  /* 0x0000000d0000780c */ /* 0x000fe40003f24270 */
[----:B------:R-:W-:-:S05]  /*3640*/  PRMT R205, RZ, 0x7610, R205 ;  /* 0x00007610ffcd7816 */ /* 0x000fca00000000cd */
[----:B------:R1:W2:Y:S01]  /*3650*/  @P0 LDG.E.U8 R204, desc[UR12][R182.64] ;  /* 0x0000000cb6cc0981 */ /* 0x0002a2000c1e1100 */
[----:B------:R-:W-:-:S03]  /*3660*/  PRMT R206, RZ, 0x7610, R206 ;  /* 0x00007610ffce7816 */ /* 0x000fc600000000ce */
[----:B------:R-:W2:Y:S01]  /*3670*/  @P2 LDG.E.U8 R205, desc[UR12][R160.64] ;  /* 0x0000000ca0cd2981 */ /* 0x000ea2000c1e1100 */
[----:B-1----:R-:W-:-:S04]  /*3680*/  IADD3 R182, P3, R187, R7, RZ ;  /* 0x00000007bbb67210 */ /* 0x002fc80007f7e0ff */
[----:B------:R-:W-:Y:S01]  /*3690*/  LEA.HI.X.SX32 R183, R187, R6, 0x1, P3 ;  /* 0x00000006bbb77211 */ /* 0x000fe200018f0eff */
[----:B0-----:R-:W-:Y:S01]  /*36a0*/  IMAD R187, R186, 0xe, RZ ;  /* 0x0000000ebabb7824 */ /* 0x001fe200078e02ff */
[----:B------:R-:W-:Y:S01]  /*36b0*/  ISETP.GT.AND P2, PT, R0, 0xf, PT ;  /* 0x0000000f0000780c */ /* 0x000fe20003f44270 */
[----:B------:R-:W-:Y:S02]  /*36c0*/  IMAD R186, R186, 0xf, RZ ;  /* 0x0000000fbaba7824 */ /* 0x000fe400078e02ff */
[----:B------:R0:W2:Y:S01]  /*36d0*/  @P1 LDG.E.U8 R206, desc[UR12][R182.64] ;  /* 0x0000000cb6ce1981 */ /* 0x0000a2000c1e1100 */
[----:B------:R-:W-:Y:S02]  /*36e0*/  ISETP.GT.AND P1, PT, R0, RZ, PT ;  /* 0x000000ff0000720c */ /* 0x000fe40003f24270 */
[----:B------:R-:W-:Y:S02]  /*36f0*/  PRMT R208, RZ, 0x7610, R208 ;  /* 0x00007610ffd07816 */ /* 0x000fe400000000d0 */
[----:B0-----:R-:W-:-:S04]  /*3700*/  IADD3 R182, P3, R186, R7, RZ ;  /* 0x00000007bab67210 */ /* 0x001fc80007f7e0ff */
[----:B------:R-:W-:Y:S02]  /*3710*/  LEA.HI.X.SX32 R183, R186, R6, 0x1, P3 ;  /* 0x00000006bab77211 */ /* 0x000fe400018f0eff */
[----:B------:R-:W-:Y:S01]  /*3720*/  PRMT R210, RZ, 0x7610, R210 ;  /* 0x00007610ffd27816 */ /* 0x000fe200000000d2 */
[----:B------:R-:W0:Y:S02]  /*3730*/  LDC R186, c[0x0][0x238] ;  /* 0x00008e00ffba7b82 */ /* 0x000e240000000800 */
[----:B------:R1:W2:Y:S01]  /*3740*/  @P2 LDG.E.U8 R208, desc[UR12][R182.64] ;  /* 0x0000000cb6d02981 */ /* 0x0002a2000c1e1100 */
[----:B------:R-:W-:Y:S01]  /*3750*/  IADD3 R160, P4, R187, R7, RZ ;  /* 0x00000007bba07210 */ /* 0x000fe20007f9e0ff */
[----:B-1----:R-:W-:Y:S02]  /*3760*/  @P1 IMAD.MOV.U32 R182, RZ, RZ, R7 ;  /* 0x000000ffffb61224 */ /* 0x002fe400078e0007 */
[----:B------:R-:W-:-:S05]  /*3770*/  @P1 IMAD.MOV.U32 R183, RZ, RZ, R6 ;  /* 0x000000ffffb71224 */ /* 0x000fca00078e0006 */
[----:B------:R1:W2:Y:S01]  /*3780*/  @P1 LDG.E.U8 R210, desc[UR12][R182.64] ;  /* 0x0000000cb6d21981 */ /* 0x0002a2000c1e1100 */
[----:B------:R-:W-:Y:S02]  /*3790*/  LEA.HI.X.SX32 R161, R187, R6, 0x1, P4 ;  /* 0x00000006bba17211 */ /* 0x000fe400020f0eff */
[----:B------:R-:W-:Y:S01]  /*37a0*/  ISETP.GT.AND P0, PT, R0, 0xe, PT ;  /* 0x0000000e0000780c */ /* 0x000fe20003f04270 */
[----:B------:R-:W3:Y:S08]  /*37b0*/  LDC R187, c[0x0][0x238] ;  /* 0x00008e00ffbb7b82 */ /* 0x000ef00000000800 */
[----:B-1----:R-:W1:Y:S01]  /*37c0*/  LDC R183, c[0x0][0x238] ;  /* 0x00008e00ffb77b82 */ /* 0x002e620000000800 */
[----:B------:R-:W-:-:S02]  /*37d0*/  PRMT R207, RZ, 0x7610, R207 ;  /* 0x00007610ffcf7816 */ /* 0x000fc400000000cf */
[----:B------:R-:W-:-:S04]  /*37e0*/  ISETP.GT.AND P4, PT, R0, 0x1, PT ;  /* 0x000000010000780c */ /* 0x000fc80003f84270 */
[----:B------:R4:W2:Y:S01]  /*37f0*/  @P0 LDG.E.U8 R207, desc[UR12][R160.64] ;  /* 0x0000000ca0cf0981 */ /* 0x0008a2000c1e1100 */
[----:B------:R-:W-:Y:S02]  /*3800*/  PRMT R212, RZ, 0x7610, R212 ;  /* 0x00007610ffd47816 */ /* 0x000fe400000000d4 */
[----:B----4-:R-:W-:-:S04]  /*3810*/  IADD3 R160, P0, R7, UR7, RZ ;  /* 0x0000000707a07c10 */ /* 0x010fc8000ff1e0ff */
[----:B0-----:R-:W-:Y:S01]  /*3820*/  LEA.HI.X.SX32 R161, R186, R6, 0x1, P0 ;  /* 0x00000006baa17211 */ /* 0x001fe200000f0eff */
[----:B-1----:R-:W-:-:S04]  /*3830*/  IMAD.SHL.U32 R183, R183, 0x10, RZ ;  /* 0x00000010b7b77824 */ /* 0x002fc800078e00ff */
[----:B------:R0:W4:Y:S01]  /*3840*/  @P4 LDG.E.U8 R212, desc[UR12][R160.64] ;  /* 0x0000000ca0d44981 */ /* 0x000122000c1e1100 */
[-C--:B------:R-:W-:Y:S01]  /*3850*/  IADD3 R182, P0, R183, R7.reuse, RZ ;  /* 0x00000007b7b67210 */ /* 0x080fe20007f1e0ff */
[C---:B---3--:R-:W-:Y:S02]  /*3860*/  IMAD.SHL.U32 R183, R187.reuse, 0x10, RZ ;  /* 0x00000010bbb77824 */ /* 0x048fe400078e00ff */
[----:B0-----:R-:W-:Y:S02]  /*3870*/  IMAD R161, R187, 0x11, RZ ;  /* 0x00000011bba17824 */ /* 0x001fe400078e02ff */
[----:B------:R-:W0:Y:S03]  /*3880*/  LDC R187, c[0x0][0x238] ;  /* 0x00008e00ffbb7b82 */ /* 0x000e260000000800 */
[----:B------:R-:W-:Y:S02]  /*3890*/  IADD3 R160, P1, R161, R7, RZ ;  /* 0x00000007a1a07210 */ /* 0x000fe40007f3e0ff */
[----:B------:R-:W-:Y:S01]  /*38a0*/  ISETP.GT.AND P2, PT, R0, 0x10, PT ;  /* 0x000000100000780c */ /* 0x000fe20003f44270 */
[----:B0-----:R-:W-:-:S02]  /*38b0*/  IMAD R161, R187, 0x11, RZ ;  /* 0x00000011bba17824 */ /* 0x001fc400078e02ff */
[----:B------:R-:W0:Y:S01]  /*38c0*/  LDC R187, c[0x0][0x238] ;  /* 0x00008e00ffbb7b82 */ /* 0x000e220000000800 */
[----:B------:R-:W-:Y:S02]  /*38d0*/  ISETP.GT.AND P3, PT, R0, 0x11, PT ;  /* 0x000000110000780c */ /* 0x000fe40003f64270 */
[----:B------:R-:W-:Y:S02]  /*38e0*/  PRMT R194, RZ, 0x7610, R194 ;  /* 0x00007610ffc27816 */ /* 0x000fe400000000c2 */
[----:B------:R-:W-:Y:S02]  /*38f0*/  LEA.HI.X.SX32 R183, R183, R6, 0x1, P0 ;  /* 0x00000006b7b77211 */ /* 0x000fe400000f0eff */
[----:B------:R-:W-:-:S03]  /*3900*/  PRMT R195, RZ, 0x7610, R195 ;  /* 0x00007610ffc37816 */ /* 0x000fc600000000c3 */
[----:B------:R0:W3:Y:S01]  /*3910*/  @P2 LDG.E.U8 R194, desc[UR12][R182.64] ;  /* 0x0000000cb6c22981 */ /* 0x0000e2000c1e1100 */
[----:B------:R-:W-:Y:S02]  /*3920*/  LEA.HI.X.SX32 R161, R161, R6, 0x1, P1 ;  /* 0x00000006a1a17211 */ /* 0x000fe400008f0eff */
[----:B------:R-:W-:-:S03]  /*3930*/  ISETP.GT.AND P4, PT, R0, 0x13, PT ;  /* 0x000000130000780c */ /* 0x000fc60003f84270 */
[----:B------:R1:W3:Y:S01]  /*3940*/  @P3 LDG.E.U8 R195, desc[UR12][R160.64] ;  /* 0x0000000ca0c33981 */ /* 0x0002e2000c1e1100 */
[----:B0-----:R-:W-:Y:S02]  /*3950*/  IMAD R183, R187, 0x12, RZ ;  /* 0x00000012bbb77824 */ /* 0x001fe400078e02ff */
[----:B------:R-:W-:-:S03]  /*3960*/  IMAD R187, R186, 0x13, RZ ;  /* 0x00000013babb7824 */ /* 0x000fc600078e02ff */
[-C--:B------:R-:W-:Y:S02]  /*3970*/  IADD3 R182, P2, R183, R7.reuse, RZ ;  /* 0x00000007b7b67210 */ /* 0x080fe40007f5e0ff */
[----:B------:R-:W0:Y:S01]  /*3980*/  LDC R183, c[0x0][0x238] ;  /* 0x00008e00ffb77b82 */ /* 0x000e220000000800 */
[C---:B-1----:R-:W-:Y:S02]  /*3990*/  IADD3 R160, P1, R187.reuse, R7, RZ ;  /* 0x00000007bba07210 */ /* 0x042fe40007f3e0ff */
[----:B------:R-:W-:Y:S02]  /*39a0*/  PRMT R185, RZ, 0x7610, R185 ;  /* 0x00007610ffb97816 */ /* 0x000fe400000000b9 */
[----:B------:R-:W-:-:S03]  /*39b0*/  LEA.HI.X.SX32 R161, R187, R6, 0x1, P1 ;  /* 0x00000006bba17211 */ /* 0x000fc600008f0eff */
[----:B------:R-:W1:Y:S02]  /*39c0*/  LDC R187, c[0x0][0x238] ;  /* 0x00008e00ffbb7b82 */ /* 0x000e640000000800 */
[----:B------:R5:W3:Y:S06]  /*39d0*/  @P4 LDG.E.U8 R185, desc[UR12][R160.64] ;  /* 0x0000000ca0b94981 */ /* 0x000aec000c1e1100 */
[----:B-----5:R-:W5:Y:S01]  /*39e0*/  LDC R161, c[0x0][0x238] ;  /* 0x00008e00ffa17b82 */ /* 0x020f620000000800 */
[----:B------:R-:W-:Y:S01]  /*39f0*/  ISETP.GT.AND P0, PT, R0, 0x12, PT ;  /* 0x000000120000780c */ /* 0x000fe20003f04270 */
[----:B0-----:R-:W-:Y:S01]  /*3a00*/  IMAD R183, R183, 0x12, RZ ;  /* 0x00000012b7b77824 */ /* 0x001fe200078e02ff */
[----:B------:R-:W-:Y:S01]  /*3a10*/  PRMT R188, RZ, 0x7610, R188 ;  /* 0x00007610ffbc7816 */ /* 0x000fe200000000bc */
[----:B------:R-:W-:-:S03]  /*3a20*/  IMAD R186, R186, 0x14, RZ ;  /* 0x00000014baba7824 */ /* 0x000fc600078e02ff */
[----:B------:R-:W-:Y:S01]  /*3a30*/  LEA.HI.X.SX32 R183, R183, R6, 0x1, P2 ;  /* 0x00000006b7b77211 */ /* 0x000fe200010f0eff */
[----:B-1----:R-:W-:-:S06]  /*3a40*/  IMAD R187, R187, 0x14, RZ ;  /* 0x00000014bbbb7824 */ /* 0x002fcc00078e02ff */
[----:B------:R-:W3:Y:S01]  /*3a50*/  @P0 LDG.E.U8 R188, desc[UR12][R182.64] ;  /* 0x0000000cb6bc0981 */ /* 0x000ee2000c1e1100 */
[----:B------:R-:W-:-:S04]  /*3a60*/  IADD3 R186, P0, R186, R7, RZ ;  /* 0x00000007baba7210 */ /* 0x000fc80007f1e0ff */
[----:B------:R-:W-:Y:S01]  /*3a70*/  LEA.HI.X.SX32 R187, R187, R6, 0x1, P0 ;  /* 0x00000006bbbb7211 */ /* 0x000fe200000f0eff */
[----:B-----5:R-:W-:-:S05]  /*3a80*/  IMAD R161, R161, 0x15, RZ ;  /* 0x00000015a1a17824 */ /* 0x020fca00078e02ff */
[----:B------:R-:W-:Y:S02]  /*3a90*/  IADD3 R160, P0, R161, R7, RZ ;  /* 0x00000007a1a07210 */ /* 0x000fe40007f1e0ff */
[----:B------:R-:W0:Y:S01]  /*3aa0*/  LDC R161, c[0x0][0x238] ;  /* 0x00008e00ffa17b82 */ /* 0x000e220000000800 */
[----:B------:R-:W-:Y:S02]  /*3ab0*/  ISETP.GT.AND P1, PT, R0, 0x15, PT ;  /* 0x000000150000780c */ /* 0x000fe40003f24270 */
[----:B------:R-:W-:Y:S01]  /*3ac0*/  PRMT R191, RZ, 0x7610, R191 ;  /* 0x00007610ffbf7816 */ /* 0x000fe200000000bf */
[----:B0-----:R-:W-:-:S05]  /*3ad0*/  IMAD R161, R161, 0x15, RZ ;  /* 0x00000015a1a17824 */ /* 0x001fca00078e02ff */
[----:B------:R-:W-:-:S05]  /*3ae0*/  LEA.HI.X.SX32 R161, R161, R6, 0x1, P0 ;  /* 0x00000006a1a17211 */ /* 0x000fca00000f0eff */
[----:B------:R0:W5:Y:S02]  /*3af0*/  @P1 LDG.E.U8 R191, desc[UR12][R160.64] ;  /* 0x0000000ca0bf1981 */ /* 0x000164000c1e1100 */
[----:B0-----:R-:W0:Y:S01]  /*3b00*/  LDC R161, c[0x0][0x238] ;  /* 0x00008e00ffa17b82 */ /* 0x001e220000000800 */
[----:B------:R-:W-:Y:S02]  /*3b10*/  ISETP.GT.AND P2, PT, R0, 0x14, PT ;  /* 0x000000140000780c */ /* 0x000fe40003f44270 */
[----:B------:R-:W-:Y:S02]  /*3b20*/  PRMT R183, RZ, 0x7610, R183 ;  /* 0x00007610ffb77816 */ /* 0x000fe400000000b7 */
[----:B------:R-:W-:-:S09]  /*3b30*/  PRMT R189, RZ, 0x7610, R189 ;  /* 0x00007610ffbd7816 */ /* 0x000fd200000000bd */
[----:B------:R-:W5:Y:S01]  /*3b40*/  @P2 LDG.E.U8 R183, desc[UR12][R186.64] ;  /* 0x0000000cbab72981 */ /* 0x000f62000c1e1100 */
[----:B0-----:R-:W-:-:S05]  /*3b50*/  IMAD R161, R161, 0x16, RZ ;  /* 0x00000016a1a17824 */ /* 0x001fca00078e02ff */
[----:B------:R-:W-:Y:S02]  /*3b60*/  IADD3 R160, P0, R161, R7, RZ ;  /* 0x00000007a1a07210 */ /* 0x000fe40007f1e0ff */
[----:B------:R-:W0:Y:S01]  /*3b70*/  LDC R161, c[0x0][0x238] ;  /* 0x00008e00ffa17b82 */ /* 0x000e220000000800 */
[----:B------:R-:W-:Y:S01]  /*3b80*/  ISETP.GT.AND P2, PT, R0, 0x16, PT ;  /* 0x000000160000780c */ /* 0x000fe20003f44270 */
[----:B0-----:R-:W-:-:S05]  /*3b90*/  IMAD R161, R161, 0x16, RZ ;  /* 0x00000016a1a17824 */ /* 0x001fca00078e02ff */
[----:B------:R-:W-:-:S07]  /*3ba0*/  LEA.HI.X.SX32 R161, R161, R6, 0x1, P0 ;  /* 0x00000006a1a17211 */ /* 0x000fce00000f0eff */
[----:B------:R0:W5:Y:S02]  /*3bb0*/  @P2 LDG.E.U8 R189, desc[UR12][R160.64] ;  /* 0x0000000ca0bd2981 */ /* 0x000164000c1e1100 */
[----:B0-----:R-:W0:Y:S02]  /*3bc0*/  LDC R161, c[0x0][0x238] ;  /* 0x00008e00ffa17b82 */ /* 0x001e240000000800 */
[----:B0-----:R-:W-:-:S05]  /*3bd0*/  IMAD R161, R161, 0x17, RZ ;  /* 0x00000017a1a17824 */ /* 0x001fca00078e02ff */
[----:B------:R-:W-:Y:S02]  /*3be0*/  IADD3 R160, P0, R161, R7, RZ ;  /* 0x00000007a1a07210 */ /* 0x000fe40007f1e0ff */
[----:B------:R-:W0:Y:S01]  /*3bf0*/  LDC R161, c[0x0][0x238] ;  /* 0x00008e00ffa17b82 */ /* 0x000e220000000800 */
[----:B------:R-:W-:Y:S02]  /*3c00*/  ISETP.GT.AND P1, PT, R0, 0x17, PT ;  /* 0x000000170000780c */ /* 0x000fe40003f24270 */
[----:B------:R-:W-:Y:S01]  /*3c10*/  PRMT R184, RZ, 0x7610, R184 ;  /* 0x00007610ffb87816 */ /* 0x000fe200000000b8 */
[----:B0-----:R-:W-:-:S05]  /*3c20*/  IMAD R161, R161, 0x17, RZ ;  /* 0x00000017a1a17824 */ /* 0x001fca00078e02ff */
[----:B------:R-:W-:-:S05]  /*3c30*/  LEA.HI.X.SX32 R161, R161, R6, 0x1, P0 ;  /* 0x00000006a1a17211 */ /* 0x000fca00000f0eff */
        /* <DEDUP_REMOVED lines=60> */
[----:B------:R-:W-:Y:S02]  /*4000*/  PRMT R198, RZ, 0x7610, R198 ;  /* 0x00007610ffc67816 */ /* 0x000fe400000000c6 */
[----:B------:R-:W-:Y:S02]  /*4010*/  LOP3.LUT R192, R192, 0xffff, RZ, 0xc0, !PT ;  /* 0x0000ffffc0c07812 */ /* 0x000fe400078ec0ff */
[----:B------:R-:W-:Y:S02]  /*4020*/  LOP3.LUT R193, R193, 0xffff, RZ, 0xc0, !PT ;  /* 0x0000ffffc1c17812 */ /* 0x000fe400078ec0ff */
[----:B------:R-:W-:Y:S01]  /*4030*/  LOP3.LUT R163, R163, 0xffff, RZ, 0xc0, !PT ;  /* 0x0000ffffa3a37812 */ /* 0x000fe200078ec0ff */
[----:B0-----:R-:W-:-:S05]  /*4040*/  IMAD R161, R161, 0x1e, RZ ;  /* 0x0000001ea1a17824 */ /* 0x001fca00078e02ff */
[----:B------:R-:W-:-:S05]  /*4050*/  LEA.HI.X.SX32 R161, R161, R6, 0x1, P0 ;  /* 0x00000006a1a17211 */ /* 0x000fca00000f0eff */
[----:B------:R0:W5:Y:S01]  /*4060*/  @P1 LDG.E.U8 R198, desc[UR12][R160.64] ;  /* 0x0000000ca0c61981 */ /* 0x000162000c1e1100 */
[----:B--2---:R-:W-:Y:S02]  /*4070*/  LOP3.LUT R208, R208, 0xffff, RZ, 0xc0, !PT ;  /* 0x0000ffffd0d07812 */ /* 0x004fe400078ec0ff */
[----:B------:R-:W-:Y:S02]  /*4080*/  LOP3.LUT R206, R206, 0xffff, RZ, 0xc0, !PT ;  /* 0x0000ffffcece7812 */ /* 0x000fe400078ec0ff */
[----:B0-----:R-:W-:Y:S02]  /*4090*/  LOP3.LUT R160, R162, 0xffff, RZ, 0xc0, !PT ;  /* 0x0000ffffa2a07812 */ /* 0x001fe400078ec0ff */
[----:B------:R-:W-:Y:S02]  /*40a0*/  PRMT R161, R192, 0x3340, R193 ;  /* 0x00003340c0a17816 */ /* 0x000fe400000000c1 */
[----:B------:R-:W-:Y:S01]  /*40b0*/  PRMT R160, R160, 0x3340, R163 ;  /* 0x00003340a0a07816 */ /* 0x000fe200000000a3 */
[----:B------:R-:W0:Y:S01]  /*40c0*/  LDC R192, c[0x0][0x238] ;  /* 0x00008e00ffc07b82 */ /* 0x000e220000000800 */
[----:B------:R-:W-:-:S02]  /*40d0*/  LOP3.LUT R193, R207, 0xffff, RZ, 0xc0, !PT ;  /* 0x0000ffffcfc17812 */ /* 0x000fc400078ec0ff */
[----:B------:R-:W-:Y:S02]  /*40e0*/  LOP3.LUT R163, R205, 0xffff, RZ, 0xc0, !PT ;  /* 0x0000ffffcda37812 */ /* 0x000fe400078ec0ff */
[----:B------:R-:W-:Y:S02]  /*40f0*/  PRMT R193, R193, 0x3340, R208 ;  /* 0x00003340c1c17816 */ /* 0x000fe400000000d0 */
[----:B------:R-:W-:-:S04]  /*4100*/  PRMT R163, R163, 0x3340, R206 ;  /* 0x00003340a3a37816 */ /* 0x000fc800000000ce */
[----:B------:R-:W-:Y:S02]  /*4110*/  PRMT R163, R163, 0x5410, R193 ;  /* 0x00005410a3a37816 */ /* 0x000fe400000000c1 */
[----:B------:R-:W1:Y:S01]  /*4120*/  LDC R193, c[0x0][0x238] ;  /* 0x00008e00ffc17b82 */ /* 0x000e620000000800 */
[----:B------:R-:W-:Y:S02]  /*4130*/  LOP3.LUT R199, R199, 0xffff, RZ, 0xc0, !PT ;  /* 0x0000ffffc7c77812 */ /* 0x000fe400078ec0ff */
[----:B------:R-:W-:Y:S02]  /*4140*/  LOP3.LUT R200, R200, 0xffff, RZ, 0xc0, !PT ;  /* 0x0000ffffc8c87812 */ /* 0x000fe400078ec0ff */
[----:B------:R-:W-:Y:S02]  /*4150*/  ISETP.GT.AND P1, PT, R0, 0x1f, PT ;  /* 0x0000001f0000780c */ /* 0x000fe40003f24270 */
[----:B------:R-:W-:Y:S01]  /*4160*/  PRMT R199, R199, 0x3340, R200 ;  /* 0x00003340c7c77816 */ /* 0x000fe200000000c8 */
[----:B0-----:R-:W-:-:S03]  /*4170*/  IMAD R192, R192, 0x1f, RZ ;  /* 0x0000001fc0c07824 */ /* 0x001fc600078e02ff */
[--C-:B------:R-:W-:Y:S02]  /*4180*/  PRMT R161, R161, 0x5410, R199.reuse ;  /* 0x00005410a1a17816 */ /* 0x100fe400000000c7 */
[----:B------:R-:W-:Y:S02]  /*4190*/  IADD3 R192, P0, R192, R7, RZ ;  /* 0x00000007c0c07210 */ /* 0x000fe40007f1e0ff */
[----:B------:R-:W-:Y:S01]  /*41a0*/  PRMT R199, RZ, 0x7610, R199 ;  /* 0x00007610ffc77816 */ /* 0x000fe200000000c7 */
[----:B-1----:R-:W-:-:S05]  /*41b0*/  IMAD R193, R193, 0x1f, RZ ;  /* 0x0000001fc1c17824 */ /* 0x002fca00078e02ff */
[----:B------:R-:W-:-:S05]  /*41c0*/  LEA.HI.X.SX32 R193, R193, R6, 0x1, P0 ;  /* 0x00000006c1c17211 */ /* 0x000fca00000f0eff */
[----:B------:R0:W2:Y:S01]  /*41d0*/  @P1 LDG.E.U8 R199, desc[UR12][R192.64] ;  /* 0x0000000cc0c71981 */ /* 0x0000a2000c1e1100 */
[----:B------:R-:W-:Y:S02]  /*41e0*/  LOP3.LUT R201, R201, 0xffff, RZ, 0xc0, !PT ;  /* 0x0000ffffc9c97812 */ /* 0x000fe400078ec0ff */
[----:B------:R-:W-:Y:S02]  /*41f0*/  LOP3.LUT R162, R202, 0xffff, RZ, 0xc0, !PT ;  /* 0x0000ffffcaa27812 */ /* 0x000fe400078ec0ff */
[----:B------:R-:W-:Y:S02]  /*4200*/  LOP3.LUT R203, R203, 0xffff, RZ, 0xc0, !PT ;  /* 0x0000ffffcbcb7812 */ /* 0x000fe400078ec0ff */
[----:B------:R-:W-:Y:S02]  /*4210*/  LOP3.LUT R204, R204, 0xffff, RZ, 0xc0, !PT ;  /* 0x0000ffffcccc7812 */ /* 0x000fe400078ec0ff */
[----:B------:R-:W-:Y:S02]  /*4220*/  LOP3.LUT R200, R210, 0xffff, RZ, 0xc0, !PT ;  /* 0x0000ffffd2c87812 */ /* 0x000fe400078ec0ff */
[----:B----4-:R-:W-:-:S02]  /*4230*/  LOP3.LUT R212, R212, 0xffff, RZ, 0xc0, !PT ;  /* 0x0000ffffd4d47812 */ /* 0x010fc400078ec0ff */
[----:B------:R-:W-:Y:S02]  /*4240*/  PRMT R162, R201, 0x3340, R162 ;  /* 0x00003340c9a27816 */ /* 0x000fe400000000a2 */
[----:B------:R-:W-:Y:S02]  /*4250*/  PRMT R203, R203, 0x3340, R204 ;  /* 0x00003340cbcb7816 */ /* 0x000fe400000000cc */
[----:B------:R-:W-:Y:S02]  /*4260*/  PRMT R200, R200, 0x3340, R212 ;  /* 0x00003340c8c87816 */ /* 0x000fe400000000d4 */
[----:B------:R-:W-:Y:S02]  /*4270*/  PRMT R162, R162, 0x5410, R203 ;  /* 0x00005410a2a27816 */ /* 0x000fe400000000cb */
[----:B------:R-:W-:Y:S01]  /*4280*/  PRMT R160, R200, 0x5410, R160 ;  /* 0x00005410c8a07816 */ /* 0x000fe200000000a0 */
[----:B------:R-:W-:Y:S01]  /*4290*/  BAR.SYNC.DEFER_BLOCKING 0x0 ;  /* 0x0000000000007b1d */ /* 0x000fe20000010000 */
[----:B------:R-:W-:-:S02]  /*42a0*/  ISETP.GE.AND P0, PT, R4, R0, PT ;  /* 0x000000000400720c */ /* 0x000fc40003f06270 */
[----:B0-----:R-:W-:Y:S02]  /*42b0*/  IADD3 R192, P1, R2, R180, RZ ;  /* 0x000000b402c07210 */ /* 0x001fe40007f3e0ff */
[----:B------:R-:W-:Y:S02]  /*42c0*/  PRMT R201, RZ, 0x7610, R201 ;  /* 0x00007610ffc97816 */ /* 0x000fe400000000c9 */
[----:B------:R-:W-:Y:S01]  /*42d0*/  PRMT R200, RZ, 0x7610, R200 ;  /* 0x00007610ffc87816 */ /* 0x000fe200000000c8 */
[----:B------:R-:W-:Y:S01]  /*42e0*/  IMAD.X R193, R246, 0x1, R172, P1 ;  /* 0x00000001f6c17824 */ /* 0x000fe200008e06ac */
[----:B------:R0:W-:Y:S05]  /*42f0*/  STS.128 [R244+UR6], R160 ;  /* 0x000000a0f4007988 */ /* 0x0001ea0008000c06 */
[----:B------:R1:W4:Y:S01]  /*4300*/  @!P0 LDG.E.U8 R201, desc[UR12][R192.64] ;  /* 0x0000000cc0c98981 */ /* 0x000322000c1e1100 */
[----:B0-----:R-:W-:-:S02]  /*4310*/  IADD3 R160, P2, R2, R179, RZ ;  /* 0x000000b302a07210 */ /* 0x001fc40007f5e0ff */
[----:B------:R-:W-:-:S03]  /*4320*/  IADD3 R162, P1, R2, R178, RZ ;  /* 0x000000b202a27210 */ /* 0x000fc60007f3e0ff */
[C---:B------:R-:W-:Y:S01]  /*4330*/  IMAD.X R161, R246.reuse, 0x1, R170, P2 ;  /* 0x00000001f6a17824 */ /* 0x040fe200010e06aa */
[----:B-1----:R-:W-:Y:S01]  /*4340*/  PRMT R192, RZ, 0x7610, R192 ;  /* 0x00007610ffc07816 */ /* 0x002fe200000000c0 */
[----:B------:R-:W-:-:S03]  /*4350*/  IMAD.X R163, R246, 0x1, R168, P1 ;  /* 0x00000001f6a37824 */ /* 0x000fc600008e06a8 */
[----:B------:R0:W4:Y:S01]  /*4360*/  @!P0 LDG.E.U8 R200, desc[UR12][R160.64] ;  /* 0x0000000ca0c88981 */ /* 0x000122000c1e1100 */
[----:B------:R-:W-:-:S03]  /*4370*/  PRMT R193, RZ, 0x7610, R193 ;  /* 0x00007610ffc17816 */ /* 0x000fc600000000c1 */
[----:B------:R1:W4:Y:S01]  /*4380*/  @!P0 LDG.E.U8 R192, desc[UR12][R162.64] ;  /* 0x0000000ca2c08981 */ /* 0x000322000c1e1100 */
[----:B0-----:R-:W-:-:S05]  /*4390*/  IADD3 R160, P1, R2, R177, RZ ;  /* 0x000000b102a07210 */ /* 0x001fca0007f3e0ff */
[----:B------:R-:W-:Y:S01]  /*43a0*/  IMAD.X R161, R246, 0x1, R166, P1 ;  /* 0x00000001f6a17824 */ /* 0x000fe200008e06a6 */
[----:B-1----:R-:W-:-:S04]  /*43b0*/  IADD3 R162, P1, R2, R176, RZ ;  /* 0x000000b002a27210 */ /* 0x002fc80007f3e0ff */
[----:B------:R0:W4:Y:S01]  /*43c0*/  @!P0 LDG.E.U8 R193, desc[UR12][R160.64] ;  /* 0x0000000ca0c18981 */ /* 0x000122000c1e1100 */
[----:B------:R-:W-:Y:S01]  /*43d0*/  IMAD.X R163, R246, 0x1, R164, P1 ;  /* 0x00000001f6a37824 */ /* 0x000fe200008e06a4 */
[----:B------:R-:W-:Y:S02]  /*43e0*/  PRMT R203, RZ, 0x7610, R203 ;  /* 0x00007610ffcb7816 */ /* 0x000fe400000000cb */
[----:B0-----:R-:W-:-:S05]  /*43f0*/  IADD3 R160, P1, R2, R175, RZ ;  /* 0x000000af02a07210 */ /* 0x001fca0007f3e0ff */
[----:B------:R-:W-:-:S05]  /*4400*/  IMAD.X R161, R246, 0x1, R158, P1 ;  /* 0x00000001f6a17824 */ /* 0x000fca00008e069e */
[----:B------:R0:W4:Y:S01]  /*4410*/  @!P0 LDG.E.U8 R203, desc[UR12][R160.64] ;  /* 0x0000000ca0cb8981 */ /* 0x000122000c1e1100 */
        /* <DEDUP_REMOVED lines=65> */
[----:B------:R-:W-:-:S06]  /*4830*/  PRMT R202, RZ, 0x7610, R202 ;  /* 0x00007610ffca7816 */ /* 0x000fcc00000000ca */
[----:B------:R3:W4:Y:S01]  /*4840*/  @!P0 LDG.E.U8 R202, desc[UR12][R162.64] ;  /* 0x0000000ca2ca8981 */ /* 0x000722000c1e1100 */
[----:B0-----:R-:W-:-:S05]  /*4850*/  IADD3 R160, P1, R2, R219, RZ ;  /* 0x000000db02a07210 */ /* 0x001fca0007f3e0ff */
[----:B------:R-:W-:-:S05]  /*4860*/  IMAD.X R161, R246, 0x1, R217, P1 ;  /* 0x00000001f6a17824 */ /* 0x000fca00008e06d9 */
[----:B------:R0:W4:Y:S01]  /*4870*/  @!P0 LDG.E.U8 R232, desc[UR12][R160.64] ;  /* 0x0000000ca0e88981 */ /* 0x000122000c1e1100 */
[----:B---3--:R-:W-:Y:S02]  /*4880*/  LOP3.LUT R163, R194, 0xffff, RZ, 0xc0, !PT ;  /* 0x0000ffffc2a37812 */ /* 0x008fe400078ec0ff */
[----:B------:R-:W-:Y:S02]  /*4890*/  PRMT R194, RZ, 0x7610, R194 ;  /* 0x00007610ffc27816 */ /* 0x000fe400000000c2 */
[----:B0-----:R-:W-:-:S05]  /*48a0*/  IADD3 R160, P1, R2, R223, RZ ;  /* 0x000000df02a07210 */ /* 0x001fca0007f3e0ff */
[----:B------:R-:W-:Y:S01]  /*48b0*/  IMAD.X R161, R246, 0x1, R221, P1 ;  /* 0x00000001f6a17824 */ /* 0x000fe200008e06dd */
[----:B------:R-:W-:Y:S02]  /*48c0*/  LOP3.LUT R162, R188, 0xffff, RZ, 0xc0, !PT ;  /* 0x0000ffffbca27812 */ /* 0x000fe400078ec0ff */
[----:B------:R-:W-:Y:S02]  /*48d0*/  LOP3.LUT R185, R185, 0xffff, RZ, 0xc0, !PT ;  /* 0x0000ffffb9b97812 */ /* 0x000fe400078ec0ff */
[----:B------:R0:W3:Y:S02]  /*48e0*/  @!P0 LDG.E.U8 R194, desc[UR12][R160.64] ;  /* 0x0000000ca0c28981 */ /* 0x0000e4000c1e1100 */
[--C-:B------:R-:W-:Y:S02]  /*48f0*/  PRMT R162, R162, 0x3340, R185.reuse ;  /* 0x00003340a2a27816 */ /* 0x100fe400000000b9 */
[----:B------:R-:W-:Y:S02]  /*4900*/  PRMT R185, RZ, 0x7610, R185 ;  /* 0x00007610ffb97816 */ /* 0x000fe400000000b9 */
[----:B0-----:R-:W-:-:S05]  /*4910*/  IADD3 R160, P1, R2, R227, RZ ;  /* 0x000000e302a07210 */ /* 0x001fca0007f3e0ff */
[----:B------:R-:W-:Y:S01]  /*4920*/  IMAD.X R161, R246, 0x1, R225, P1 ;  /* 0x00000001f6a17824 */ /* 0x000fe200008e06e1 */
[----:B-----5:R-:W-:Y:S02]  /*4930*/  LOP3.LUT R183, R183, 0xffff, RZ, 0xc0, !PT ;  /* 0x0000ffffb7b77812 */ /* 0x020fe400078ec0ff */
[----:B------:R-:W-:Y:S02]  /*4940*/  LOP3.LUT R188, R191, 0xffff, RZ, 0xc0, !PT ;  /* 0x0000ffffbfbc7812 */ /* 0x000fe400078ec0ff */
[----:B------:R0:W5:Y:S02]  /*4950*/  @!P0 LDG.E.U8 R185, desc[UR12][R160.64] ;  /* 0x0000000ca0b98981 */ /* 0x000164000c1e1100 */
[----:B------:R-:W-:Y:S02]  /*4960*/  PRMT R188, R183, 0x3340, R188 ;  /* 0x00003340b7bc7816 */ /* 0x000fe400000000bc */
        /* <DEDUP_REMOVED lines=23> */
[----:B------:R-:W-:-:S05]  /*4ae0*/  IMAD.X R161, R246, 0x1, R237, P1 ;  /* 0x00000001f6a17824 */ /* 0x000fca00008e06ed */
[----:B------:R0:W3:Y:S01]  /*4af0*/  @!P0 LDG.E.U8 R186, desc[UR12][R160.64] ;  /* 0x0000000ca0ba8981 */ /* 0x0000e2000c1e1100 */
[----:B------:R-:W-:Y:S02]  /*4b00*/  PRMT R191, RZ, 0x7610, R191 ;  /* 0x00007610ffbf7816 */ /* 0x000fe400000000bf */
[----:B0-----:R-:W-:-:S05]  /*4b10*/  IADD3 R160, P1, R2, R240, RZ ;  /* 0x000000f002a07210 */ /* 0x001fca0007f3e0ff */
[----:B------:R-:W-:Y:S01]  /*4b20*/  IMAD.X R161, R246, 0x1, R239, P1 ;  /* 0x00000001f6a17824 */ /* 0x000fe200008e06ef */
[----:B------:R-:W-:-:S04]  /*4b30*/  LOP3.LUT R195, R195, 0xffff, RZ, 0xc0, !PT ;  /* 0x0000ffffc3c37812 */ /* 0x000fc800078ec0ff */
[----:B------:R0:W3:Y:S01]  /*4b40*/  @!P0 LDG.E.U8 R191, desc[UR12][R160.64] ;  /* 0x0000000ca0bf8981 */ /* 0x0000e2000c1e1100 */
[----:B------:R-:W-:Y:S02]  /*4b50*/  PRMT R163, R163, 0x3340, R195 ;  /* 0x00003340a3a37816 */ /* 0x000fe400000000c3 */
[----:B------:R-:W-:Y:S02]  /*4b60*/  LOP3.LUT R195, R196, 0xffff, RZ, 0xc0, !PT ;  /* 0x0000ffffc4c37812 */ /* 0x000fe400078ec0ff */
        /* <DEDUP_REMOVED lines=8> */
[----:B0-----:R-:W-:Y:S02]  /*4bf0*/  PRMT R160, R163, 0x5410, R162 ;  /* 0x00005410a3a07816 */ /* 0x001fe400000000a2 */
[----:B------:R-:W-:-:S05]  /*4c00*/  IADD3 R162, P1, R2, R3, RZ ;  /* 0x0000000302a27210 */ /* 0x000fca0007f3e0ff */
[----:B------:R-:W-:-:S05]  /*4c10*/  IMAD.X R163, R246, 0x1, R174, P1 ;  /* 0x00000001f6a37824 */ /* 0x000fca00008e06ae */
[----:B------:R0:W3:Y:S01]  /*4c20*/  @!P0 LDG.E.U8 R198, desc[UR12][R162.64] ;  /* 0x0000000ca2c68981 */ /* 0x0000e2000c1e1100 */
[----:B--2---:R-:W-:-:S04]  /*4c30*/  LOP3.LUT R199, R199, 0xffff, RZ, 0xc0, !PT ;  /* 0x0000ffffc7c77812 */ /* 0x004fc800078ec0ff */
[----:B------:R-:W-:Y:S02]  /*4c40*/  PRMT R197, R197, 0x3340, R199 ;  /* 0x00003340c5c57816 */ /* 0x000fe400000000c7 */
[----:B------:R-:W-:Y:S02]  /*4c50*/  LOP3.LUT R199, R244, 0x10, RZ, 0x3c, !PT ;  /* 0x00000010f4c77812 */ /* 0x000fe400078e3cff */
[----:B------:R-:W-:Y:S02]  /*4c60*/  PRMT R161, R188, 0x5410, R189 ;  /* 0x00005410bca17816 */ /* 0x000fe400000000bd */
[----:B0-----:R-:W-:Y:S02]  /*4c70*/  PRMT R162, R187, 0x5410, R190 ;  /* 0x00005410bba27816 */ /* 0x001fe400000000be */
[----:B------:R-:W-:-:S05]  /*4c80*/  PRMT R163, R195, 0x5410, R197 ;  /* 0x00005410c3a37816 */ /* 0x000fca00000000c5 */
[----:B------:R0:W-:Y:S04]  /*4c90*/  STS.128 [R199+UR6], R160 ;  /* 0x000000a0c7007988 */ /* 0x0001e80008000c06 */
[----:B----4-:R0:W-:Y:S04]  /*4ca0*/  STS.U8 [R245+UR6+0x1f00], R201 ;  /* 0x001f00c9f5007988 */ /* 0x0101e80008000006 */
[----:B------:R0:W-:Y:S04]  /*4cb0*/  STS.U8 [R245+UR6+0x1e00], R192 ;  /* 0x001e00c0f5007988 */ /* 0x0001e80008000006 */
        /* <DEDUP_REMOVED lines=10> */
[----:B-----5:R0:W-:Y:S04]  /*4d60*/  STS.U8 [R245+UR6+0x1300], R185 ;  /* 0x001300b9f5007988 */ /* 0x0201e80008000006 */
[----:B---3--:R0:W-:Y:S04]  /*4d70*/  STS.U8 [R245+UR6+0x1200], R184 ;  /* 0x001200b8f5007988 */ /* 0x0081e80008000006 */
        /* <DEDUP_REMOVED lines=17> */
[----:B------:R0:W-:Y:S01]  /*4e90*/  STS.U8 [R243+UR6+0x1f80], R198 ;  /* 0x001f80c6f3007988 */ /* 0x0001e20008000006 */
[----:B------:R1:W-:Y:S06]  /*4ea0*/  MEMBAR.ALL.CTA ;  /* 0x0000000000007992 */ /* 0x0003ec0000008000 */
[----:B-1----:R-:W1:Y:S02]  /*4eb0*/  FENCE.VIEW.ASYNC.S ;  /* 0x00000000000073c6 */ /* 0x002e640000000000 */
[----:B-1----:R-:W-:Y:S06]  /*4ec0*/  BAR.SYNC.DEFER_BLOCKING 0x0 ;  /* 0x0000000000007b1d */ /* 0x002fec0000010000 */
[----:B------:R-:W-:Y:S01]  /*4ed0*/  UMOV UR16, UR4 ;  /* 0x0000000400107c82 */ /* 0x000fe20008000000 */
[----:B------:R-:W-:Y:S01]  /*4ee0*/  UMOV UR17, 0xc0000010 ;  /* 0xc000001000117882 */ /* 0x000fe20000000000 */
[----:B------:R-:W-:Y:S01]  /*4ef0*/  UMOV UR10, UR18 ;  /* 0x00000012000a7c82 */ /* 0x000fe20008000000 */
[----:B------:R-:W-:Y:S01]  /*4f00*/  UMOV UR11, UR19 ;  /* 0x00000013000b7c82 */ /* 0x000fe20008000000 */
[----:B------:R-:W-:-:S06]  /*4f10*/  WARPGROUP.ARRIVE ;  /* 0x00000000000079c5 */ /* 0x000fcc0000000000 */
[----:B------:R-:W-:-:S12]  /*4f20*/  QGMMA.64x128x32.F32.E5M2.E5M2 R88, gdesc[UR16], R88 ;  /* 0x01e00000105879f3 */ /* 0x000fd80008703858 */
[----:B------:R-:W-:Y:S01]  /*4f30*/  QGMMA.64x128x32.F32.E5M2.E5M2 R24, gdesc[UR8], R24, gsb0 ;  /* 0x01e00000081879f3 */ /* 0x000fe20008003818 */
[----:B------:R-:W-:-:S04]  /*4f40*/  IADD3 R177, P4, R177, UR14, RZ ;  /* 0x0000000eb1b17c10 */ /* 0x000fc8000ff9e0ff */
[----:B------:R-:W-:Y:S02]  /*4f50*/  IADD3.X R166, R166, UR15, RZ, P4, !PT ;  /* 0x0000000fa6a67c10 */ /* 0x000fe4000a7fe4ff */
[----:B------:R-:W-:Y:S02]  /*4f60*/  IADD3 R165, P4, R165, UR14, RZ ;  /* 0x0000000ea5a57c10 */ /* 0x000fe4000ff9e0ff */
[----:B------:R-:W-:Y:S02]  /*4f70*/  IADD3 R3, P0, R3, UR14, RZ ;  /* 0x0000000e03037c10 */ /* 0x000fe4000ff1e0ff */
[----:B------:R-:W-:Y:S02]  /*4f80*/  IADD3 R180, P1, R180, UR14, RZ ;  /* 0x0000000eb4b47c10 */ /* 0x000fe4000ff3e0ff */
[----:B------:R-:W-:Y:S02]  /*4f90*/  IADD3 R179, P2, R179, UR14, RZ ;  /* 0x0000000eb3b37c10 */ /* 0x000fe4000ff5e0ff */
[----:B------:R-:W-:-:S02]  /*4fa0*/  IADD3 R178, P3, R178, UR14, RZ ;  /* 0x0000000eb2b27c10 */ /* 0x000fc4000ff7e0ff */
[----:B------:R-:W-:Y:S02]  /*4fb0*/  IADD3.X R20, R20, UR15, RZ, P4, !PT ;  /* 0x0000000f14147c10 */ /* 0x000fe4000a7fe4ff */
[----:B------:R-:W-:Y:S02]  /*4fc0*/  IADD3 R19, P4, R19, UR14, RZ ;  /* 0x0000000e13137c10 */ /* 0x000fe4000ff9e0ff */
[----:B------:R-:W-:Y:S02]  /*4fd0*/  IADD3 R176, P5, R176, UR14, RZ ;  /* 0x0000000eb0b07c10 */ /* 0x000fe4000ffbe0ff */
[----:B------:R-:W-:Y:S02]  /*4fe0*/  IADD3.X R174, R174, UR15, RZ, P0, !PT ;  /* 0x0000000faeae7c10 */ /* 0x000fe400087fe4ff */
[----:B------:R-:W-:Y:S02]  /*4ff0*/  IADD3.X R172, R172, UR15, RZ, P1, !PT ;  /* 0x0000000facac7c10 */ /* 0x000fe40008ffe4ff */
[----:B------:R-:W-:-:S02]  /*5000*/  IADD3.X R170, R170, UR15, RZ, P2, !PT ;  /* 0x0000000faaaa7c10 */ /* 0x000fc400097fe4ff */
[----:B------:R-:W-:Y:S02]  /*5010*/  IADD3.X R168, R168, UR15, RZ, P3, !PT ;  /* 0x0000000fa8a87c10 */ /* 0x000fe40009ffe4ff */
[----:B------:R-:W-:Y:S02]  /*5020*/  IADD3 R175, P6, R175, UR14, RZ ;  /* 0x0000000eafaf7c10 */ /* 0x000fe4000ffde0ff */
[----:B------:R-:W-:Y:S02]  /*5030*/  IADD3 R173, P0, R173, UR14, RZ ;  /* 0x0000000eadad7c10 */ /* 0x000fe4000ff1e0ff */
[----:B------:R-:W-:Y:S02]  /*5040*/  IADD3 R171, P1, R171, UR14, RZ ;  /* 0x0000000eabab7c10 */ /* 0x000fe4000ff3e0ff */
[----:B------:R-:W-:Y:S02]  /*5050*/  IADD3 R169, P2, R169, UR14, RZ ;  /* 0x0000000ea9a97c10 */ /* 0x000fe4000ff5e0ff */
[----:B------:R-:W-:Y:S01]  /*5060*/  IADD3 R167, P3, R167, UR14, RZ ;  /* 0x0000000ea7a77c10 */ /* 0x000fe2000ff7e0ff */
[----:B------:R-:W-:Y:S01]  /*5070*/  VIADD R5, R5, 0xffffffff ;  /* 0xffffffff05057836 */ /* 0x000fe20000000000 */
[----:B------:R-:W-:-:S02]  /*5080*/  IADD3.X R10, R10, UR15, RZ, P4, !PT ;  /* 0x0000000f0a0a7c10 */ /* 0x000fc4000a7fe4ff */
[----:B------:R-:W-:Y:S02]  /*5090*/  IADD3.X R164, R164, UR15, RZ, P5, !PT ;  /* 0x0000000fa4a47c10 */ /* 0x000fe4000affe4ff */
[----:B------:R-:W-:Y:S02]  /*50a0*/  IADD3 R227, P4, R227, UR14, RZ ;  /* 0x0000000ee3e37c10 */ /* 0x000fe4000ff9e0ff */
[----:B------:R-:W-:Y:S02]  /*50b0*/  IADD3 R159, P5, R159, UR14, RZ ;  /* 0x0000000e9f9f7c10 */ /* 0x000fe4000ffbe0ff */
[----:B------:R-:W-:Y:S02]  /*50c0*/  IADD3.X R158, R158, UR15, RZ, P6, !PT ;  /* 0x0000000f9e9e7c10 */ /* 0x000fe4000b7fe4ff */
[----:B------:R-:W-:Y:S02]  /*50d0*/  IADD3.X R156, R156, UR15, RZ, P0, !PT ;  /* 0x0000000f9c9c7c10 */ /* 0x000fe400087fe4ff */
[----:B------:R-:W-:-:S02]  /*50e0*/  IADD3.X R154, R154, UR15, RZ, P1, !PT ;  /* 0x0000000f9a9a7c10 */ /* 0x000fc40008ffe4ff */
[----:B------:R-:W-:Y:S02]  /*50f0*/  IADD3.X R152, R152, UR15, RZ, P2, !PT ;  /* 0x0000000f98987c10 */ /* 0x000fe400097fe4ff */
[----:B------:R-:W-:Y:S02]  /*5100*/  IADD3.X R22, R22, UR15, RZ, P3, !PT ;  /* 0x0000000f16167c10 */ /* 0x000fe40009ffe4ff */
[----:B------:R-:W-:Y:S02]  /*5110*/  IADD3 R157, P6, R157, UR14, RZ ;  /* 0x0000000e9d9d7c10 */ /* 0x000fe4000ffde0ff */
[----:B------:R-:W-:Y:S02]  /*5120*/  IADD3 R155, P0, R155, UR14, RZ ;  /* 0x0000000e9b9b7c10 */ /* 0x000fe4000ff1e0ff */
[----:B------:R-:W-:Y:S02]  /*5130*/  IADD3 R153, P1, R153, UR14, RZ ;  /* 0x0000000e99997c10 */ /* 0x000fe4000ff3e0ff */
[----:B------:R-:W-:-:S02]  /*5140*/  IADD3 R23, P2, R23, UR14, RZ ;  /* 0x0000000e17177c10 */ /* 0x000fc4000ff5e0ff */
[----:B------:R-:W-:Y:S02]  /*5150*/  IADD3 R21, P3, R21, UR14, RZ ;  /* 0x0000000e15157c10 */ /* 0x000fe4000ff7e0ff */
[----:B------:R-:W-:Y:S02]  /*5160*/  IADD3.X R225, R225, UR15, RZ, P4, !PT ;  /* 0x0000000fe1e17c10 */ /* 0x000fe4000a7fe4ff */
[----:B------:R-:W-:Y:S02]  /*5170*/  IADD3.X R18, R18, UR15, RZ, P5, !PT ;  /* 0x0000000f12127c10 */ /* 0x000fe4000affe4ff */
[----:B------:R-:W-:Y:S02]  /*5180*/  ISETP.NE.U32.AND P4, PT, R5, RZ, PT ;  /* 0x000000ff0500720c */ /* 0x000fe40003f85070 */
[----:B------:R-:W-:Y:S02]  /*5190*/  IADD3 R17, P5, R17, UR14, RZ ;  /* 0x0000000e11117c10 */ /* 0x000fe4000ffbe0ff */
[----:B------:R-:W-:-:S02]  /*51a0*/  IADD3.X R16, R16, UR15, RZ, P6, !PT ;  /* 0x0000000f10107c10 */ /* 0x000fc4000b7fe4ff */
[----:B------:R-:W-:Y:S02]  /*51b0*/  IADD3.X R14, R14, UR15, RZ, P0, !PT ;  /* 0x0000000f0e0e7c10 */ /* 0x000fe400087fe4ff */
[----:B------:R-:W-:Y:S02]  /*51c0*/  IADD3.X R13, R13, UR15, RZ, P1, !PT ;  /* 0x0000000f0d0d7c10 */ /* 0x000fe40008ffe4ff */
[----:B------:R-:W-:Y:S02]  /*51d0*/  IADD3.X R12, R12, UR15, RZ, P2, !PT ;  /* 0x0000000f0c0c7c10 */ /* 0x000fe400097fe4ff */
[----:B------:R-:W-:Y:S02]  /*51e0*/  IADD3.X R11, R11, UR15, RZ, P3, !PT ;  /* 0x0000000f0b0b7c10 */ /* 0x000fe40009ffe4ff */
[----:B------:R-:W-:Y:S02]  /*51f0*/  IADD3 R15, P6, R15, UR14, RZ ;  /* 0x0000000e0f0f7c10 */ /* 0x000fe4000ffde0ff */
[----:B------:R-:W-:-:S02]  /*5200*/  IADD3 R211, P0, R211, UR14, RZ ;  /* 0x0000000ed3d37c10 */ /* 0x000fc4000ff1e0ff */
[----:B------:R-:W-:Y:S02]  /*5210*/  IADD3 R215, P1, R215, UR14, RZ ;  /* 0x0000000ed7d77c10 */ /* 0x000fe4000ff3e0ff */
[----:B------:R-:W-:Y:S02]  /*5220*/  IADD3 R219, P2, R219, UR14, RZ ;  /* 0x0000000edbdb7c10 */ /* 0x000fe4000ff5e0ff */
[----:B------:R-:W-:Y:S02]  /*5230*/  IADD3 R223, P3, R223, UR14, RZ ;  /* 0x0000000edfdf7c10 */ /* 0x000fe4000ff7e0ff */
[----:B------:R-:W-:Y:S02]  /*5240*/  IADD3.X R9, R9, UR15, RZ, P5, !PT ;  /* 0x0000000f09097c10 */ /* 0x000fe4000affe4ff */
        /* <DEDUP_REMOVED lines=12> */
[----:B------:R-:W-:Y:S02]  /*5310*/  IADD3 R7, P5, R248, R7, RZ ;  /* 0x00000007f8077210 */ /* 0x000fe40007fbe0ff */
[----:B------:R-:W-:-:S02]  /*5320*/  IADD3.X R233, R233, UR15, RZ, P6, !PT ;  /* 0x0000000fe9e97c10 */ /* 0x000fc4000b7fe4ff */
[----:B------:R-:W-:Y:S02]  /*5330*/  IADD3.X R235, R235, UR15, RZ, P0, !PT ;  /* 0x0000000febeb7c10 */ /* 0x000fe400087fe4ff */
[----:B------:R-:W-:Y:S02]  /*5340*/  IADD3.X R237, R237, UR15, RZ, P1, !PT ;  /* 0x0000000feded7c10 */ /* 0x000fe40008ffe4ff */
[----:B------:R-:W-:Y:S02]  /*5350*/  IADD3.X R239, R239, UR15, RZ, P2, !PT ;  /* 0x0000000fefef7c10 */ /* 0x000fe400097fe4ff */
[----:B------:R-:W-:Y:S01]  /*5360*/  IADD3.X R241, R241, UR15, RZ, P3, !PT ;  /* 0x0000000ff1f17c10 */ /* 0x000fe20009ffe4ff */
[----:B------:R-:W-:Y:S02]  /*5370*/  WARPGROUP.DEPBAR.LE gsb0, 0x0 ;  /* 0x00008000000079c5 */ /* 0x000fe40000010000 */
[----:B------:R-:W-:Y:S01]  /*5380*/  VIADD R0, R0, 0xffffffe0 ;  /* 0xffffffe000007836 */ /* 0x000fe20000000000 */
[----:B------:R-:W-:Y:S01]  /*5390*/  LEA.HI.X.SX32 R6, R248, R6, 0x1, P5 ;  /* 0x00000006f8067211 */ /* 0x000fe200028f0eff */
[----:B0-----:R-:W-:Y:S06]  /*53a0*/  @P4 BRA `(.L_x_1) ;  /* 0xffffffdc009c4947 */ /* 0x001fec000383ffff */
.L_x_0:
[----:B------:R-:W0:Y:S01]  /*53b0*/  S2R R160, SR_TID.X ;  /* 0x0000000000a07919 */ /* 0x000e220000002100 */
[----:B------:R-:W-:Y:S01]  /*53c0*/  F2FP.SATFINITE.E5M2.F32.PACK_AB_MERGE_C R4, R89, R88, RZ ;  /* 0x000000585904723e */ /* 0x000fe200048060ff */
[----:B------:R-:W-:Y:S01]  /*53d0*/  ULDC.64 UR4, c[0x0][0x228] ;  /* 0x00008a0000047ab9 */ /* 0x000fe20000000a00 */
[----:B------:R-:W-:Y:S01]  /*53e0*/  F2FP.SATFINITE.E5M2.F32.PACK_AB_MERGE_C R5, R91, R90, RZ ;  /* 0x0000005a5b05723e */ /* 0x000fe200048060ff */
[----:B------:R-:W-:Y:S01]  /*53f0*/  ULDC UR8, c[0x0][0x22c] ;  /* 0x00008b0000087ab9 */ /* 0x000fe20000000800 */
[----:B------:R-:W-:Y:S02]  /*5400*/  F2FP.SATFINITE.E5M2.F32.PACK_AB_MERGE_C R93, R93, R92, RZ ;  /* 0x0000005c5d5d723e */ /* 0x000fe400048060ff */
[----:B------:R-:W-:Y:S02]  /*5410*/  F2FP.SATFINITE.E5M2.F32.PACK_AB_MERGE_C R94, R95, R94, RZ ;  /* 0x0000005e5f5e723e */ /* 0x000fe400048060ff */
[----:B------:R-:W-:Y:S02]  /*5420*/  F2FP.SATFINITE.E5M2.F32.PACK_AB_MERGE_C R6, R25, R24, RZ ;  /* 0x000000181906723e */ /* 0x000fe400048060ff */
[----:B------:R-:W-:-:S02]  /*5430*/  F2FP.SATFINITE.E5M2.F32.PACK_AB_MERGE_C R7, R27, R26, RZ ;  /* 0x0000001a1b07723e */ /* 0x000fc400048060ff */
[----:B------:R-:W-:Y:S02]  /*5440*/  F2FP.SATFINITE.E5M2.F32.PACK_AB_MERGE_C R29, R29, R28, RZ ;  /* 0x0000001c1d1d723e */ /* 0x000fe400048060ff */
[----:B------:R-:W-:Y:S02]  /*5450*/  F2FP.SATFINITE.E5M2.F32.PACK_AB_MERGE_C R30, R31, R30, RZ ;  /* 0x0000001e1f1e723e */ /* 0x000fe400048060ff */
[----:B------:R-:W-:Y:S02]  /*5460*/  F2FP.SATFINITE.E5M2.F32.PACK_AB_MERGE_C R37, R37, R36, RZ ;  /* 0x000000242525723e */ /* 0x000fe400048060ff */
[----:B------:R-:W-:Y:S02]  /*5470*/  PRMT R4, R4, 0x5410, R93 ;  /* 0x0000541004047816 */ /* 0x000fe4000000005d */
[----:B------:R-:W-:Y:S02]  /*5480*/  PRMT R5, R5, 0x5410, R94 ;  /* 0x0000541005057816 */ /* 0x000fe4000000005e */
[----:B------:R-:W-:-:S02]  /*5490*/  PRMT R6, R6, 0x5410, R29 ;  /* 0x0000541006067816 */ /* 0x000fc4000000001d */
[----:B------:R-:W-:Y:S02]  /*54a0*/  PRMT R7, R7, 0x5410, R30 ;  /* 0x0000541007077816 */ /* 0x000fe4000000001e */
[----:B------:R-:W-:Y:S01]  /*54b0*/  LEA R245, R245, UR6, 0x4 ;  /* 0x00000006f5f57c11 */ /* 0x000fe2000f8e20ff */
[----:B------:R-:W-:Y:S01]  /*54c0*/  BAR.SYNC.DEFER_BLOCKING 0x0 ;  /* 0x0000000000007b1d */ /* 0x000fe20000010000 */
[----:B------:R-:W-:Y:S02]  /*54d0*/  F2FP.SATFINITE.E5M2.F32.PACK_AB_MERGE_C R98, R99, R98, RZ ;  /* 0x000000626362723e */ /* 0x000fe400048060ff */
[----:B------:R-:W-:Y:S01]  /*54e0*/  F2FP.SATFINITE.E5M2.F32.PACK_AB_MERGE_C R103, R103, R102, RZ ;  /* 0x000000666767723e */ /* 0x000fe200048060ff */
[C---:B0-----:R-:W-:Y:S01]  /*54f0*/  IMAD.SHL.U32 R0, R160.reuse, 0x10, RZ ;  /* 0x00000010a0007824 */ /* 0x041fe200078e00ff */
[----:B------:R-:W-:Y:S01]  /*5500*/  F2FP.SATFINITE.E5M2.F32.PACK_AB_MERGE_C R96, R97, R96, RZ ;  /* 0x000000606160723e */ /* 0x000fe200048060ff */
[C---:B------:R-:W-:Y:S01]  /*5510*/  IMAD.SHL.U32 R2, R160.reuse, 0x40, RZ ;  /* 0x00000040a0027824 */ /* 0x040fe200078e00ff */
[----:B------:R-:W-:-:S02]  /*5520*/  LOP3.LUT R160, R160, 0x60, RZ, 0xc0, !PT ;  /* 0x00000060a0a07812 */ /* 0x000fc400078ec0ff */
[----:B------:R-:W-:Y:S02]  /*5530*/  LOP3.LUT R0, R0, 0xf0, RZ, 0xc0, !PT ;  /* 0x000000f000007812 */ /* 0x000fe400078ec0ff */
[----:B------:R-:W-:Y:S01]  /*5540*/  LOP3.LUT R3, R2, 0x400, RZ, 0xc0, !PT ;  /* 0x0000040002037812 */ /* 0x000fe200078ec0ff */
[----:B------:R-:W-:Y:S01]  /*5550*/  VIADD R2, R181, 0x1 ;  /* 0x00000001b5027836 */ /* 0x000fe20000000000 */
[----:B------:R-:W-:Y:S02]  /*5560*/  F2FP.SATFINITE.E5M2.F32.PACK_AB_MERGE_C R101, R101, R100, RZ ;  /* 0x000000646565723e */ /* 0x000fe400048060ff */
[----:B------:R-:W-:Y:S01]  /*5570*/  IADD3 R0, R3, UR6, R0 ;  /* 0x0000000603007c10 */ /* 0x000fe2000fffe000 */
[----:B------:R-:W-:Y:S01]  /*5580*/  ULDC UR6, c[0x0][0x22c] ;  /* 0x00008b0000067ab9 */ /* 0x000fe20000000800 */
[----:B------:R-:W-:Y:S02]  /*5590*/  F2FP.SATFINITE.E5M2.F32.PACK_AB_MERGE_C R32, R33, R32, RZ ;  /* 0x000000202120723e */ /* 0x000fe400048060ff */
[----:B------:R-:W-:Y:S01]  /*55a0*/  F2FP.SATFINITE.E5M2.F32.PACK_AB_MERGE_C R34, R35, R34, RZ ;  /* 0x000000222322723e */ /* 0x000fe200048060ff */
[----:B------:R-:W-:Y:S01]  /*55b0*/  IMAD R36, R160, 0x8, R0 ;  /* 0x00000008a0247824 */ /* 0x000fe200078e0200 */
[----:B------:R-:W-:Y:S01]  /*55c0*/  F2FP.SATFINITE.E5M2.F32.PACK_AB_MERGE_C R39, R39, R38, RZ ;  /* 0x000000262727723e */ /* 0x000fe200048060ff */
[----:B------:R-:W-:Y:S01]  /*55d0*/  VIADD R0, R181, 0x2 ;  /* 0x00000002b5007836 */ /* 0x000fe20000000000 */
[----:B------:R-:W-:-:S02]  /*55e0*/  PRMT R97, R98, 0x5410, R103 ;  /* 0x0000541062617816 */ /* 0x000fc40000000067 */
[----:B------:R-:W-:Y:S01]  /*55f0*/  STSM.16.M88.4 [R36], R4 ;  /* 0x0000000424007844 */ /* 0x000fe20000000200 */
[----:B------:R-:W-:Y:S02]  /*5600*/  PRMT R96, R96, 0x5410, R101 ;  /* 0x0000541060607816 */ /* 0x000fe40000000065 */
[----:B------:R-:W-:Y:S01]  /*5610*/  PRMT R98, R32, 0x5410, R37 ;  /* 0x0000541020627816 */ /* 0x000fe20000000025 */
[----:B------:R-:W-:Y:S01]  /*5620*/  BAR.SYNC.DEFER_BLOCKING 0x0 ;  /* 0x0000000000007b1d */ /* 0x000fe20000010000 */
[----:B------:R-:W-:Y:S02]  /*5630*/  PRMT R99, R34, 0x5410, R39 ;  /* 0x0000541022637816 */ /* 0x000fe40000000027 */
[----:B------:R-:W-:Y:S02]  /*5640*/  F2FP.SATFINITE.E5M2.F32.PACK_AB_MERGE_C R106, R107, R106, RZ ;  /* 0x0000006a6b6a723e */ /* 0x000fe400048060ff */
[----:B------:R-:W-:Y:S02]  /*5650*/  F2FP.SATFINITE.E5M2.F32.PACK_AB_MERGE_C R111, R111, R110, RZ ;  /* 0x0000006e6f6f723e */ /* 0x000fe400048060ff */
[----:B------:R-:W-:-:S02]  /*5660*/  F2FP.SATFINITE.E5M2.F32.PACK_AB_MERGE_C R104, R105, R104, RZ ;  /* 0x000000686968723e */ /* 0x000fc400048060ff */
[----:B------:R-:W-:Y:S02]  /*5670*/  F2FP.SATFINITE.E5M2.F32.PACK_AB_MERGE_C R109, R109, R108, RZ ;  /* 0x0000006c6d6d723e */ /* 0x000fe400048060ff */
[----:B------:R-:W-:Y:S02]  /*5680*/  F2FP.SATFINITE.E5M2.F32.PACK_AB_MERGE_C R40, R41, R40, RZ ;  /* 0x000000282928723e */ /* 0x000fe400048060ff */
[----:B------:R-:W-:Y:S02]  /*5690*/  F2FP.SATFINITE.E5M2.F32.PACK_AB_MERGE_C R42, R43, R42, RZ ;  /* 0x0000002a2b2a723e */ /* 0x000fe400048060ff */
[----:B------:R-:W-:Y:S02]  /*56a0*/  F2FP.SATFINITE.E5M2.F32.PACK_AB_MERGE_C R45, R45, R44, RZ ;  /* 0x0000002c2d2d723e */ /* 0x000fe400048060ff */
[----:B------:R-:W-:Y:S02]  /*56b0*/  F2FP.SATFINITE.E5M2.F32.PACK_AB_MERGE_C R47, R47, R46, RZ ;  /* 0x0000002e2f2f723e */ /* 0x000fe400048060ff */
[----:B------:R-:W-:-:S02]  /*56c0*/  PRMT R105, R106, 0x5410, R111 ;  /* 0x000054106a697816 */ /* 0x000fc4000000006f */
[----:B------:R-:W-:Y:S02]  /*56d0*/  PRMT R104, R104, 0x5410, R109 ;  /* 0x0000541068687816 */ /* 0x000fe4000000006d */
[----:B------:R-:W-:Y:S01]  /*56e0*/  PRMT R106, R40, 0x5410, R45 ;  /* 0x00005410286a7816 */ /* 0x000fe2000000002d */
[----:B------:R-:W0:Y:S01]  /*56f0*/  LDS.128 R28, [R245] ;  /* 0x00000000f51c7984 */ /* 0x000e220000000c00 */
[----:B------:R-:W-:Y:S02]  /*5700*/  PRMT R107, R42, 0x5410, R47 ;  /* 0x000054102a6b7816 */ /* 0x000fe4000000002f */
[----:B------:R-:W-:Y:S01]  /*5710*/  F2FP.SATFINITE.E5M2.F32.PACK_AB_MERGE_C R114, R115, R114, RZ ;  /* 0x000000727372723e */ /* 0x000fe200048060ff */
[----:B------:R-:W-:Y:S01]  /*5720*/  BAR.SYNC.DEFER_BLOCKING 0x0 ;  /* 0x0000000000007b1d */ /* 0x000fe20000010000 */
        /* <DEDUP_REMOVED lines=9> */
[----:B------:R-:W-:Y:S02]  /*57c0*/  PRMT R114, R48, 0x5410, R53 ;  /* 0x0000541030727816 */ /* 0x000fe40000000035 */
[----:B------:R-:W-:Y:S02]  /*57d0*/  PRMT R115, R50, 0x5410, R55 ;  /* 0x0000541032737816 */ /* 0x000fe40000000037 */
[----:B------:R-:W-:Y:S01]  /*57e0*/  F2FP.SATFINITE.E5M2.F32.PACK_AB_MERGE_C R122, R123, R122, RZ ;  /* 0x0000007a7b7a723e */ /* 0x000fe200048060ff */
[----:B------:R-:W-:Y:S01]  /*57f0*/  STSM.16.M88.4 [R36], R96 ;  /* 0x0000006024007844 */ /* 0x000fe20000000200 */
[----:B------:R-:W-:Y:S02]  /*5800*/  F2FP.SATFINITE.E5M2.F32.PACK_AB_MERGE_C R127, R127, R126, RZ ;  /* 0x0000007e7f7f723e */ /* 0x000fe400048060ff */
[----:B------:R-:W-:Y:S01]  /*5810*/  F2FP.SATFINITE.E5M2.F32.PACK_AB_MERGE_C R120, R121, R120, RZ ;  /* 0x000000787978723e */ /* 0x000fe200048060ff */
[----:B------:R-:W-:Y:S01]  /*5820*/  BAR.SYNC.DEFER_BLOCKING 0x0 ;  /* 0x0000000000007b1d */ /* 0x000fe20000010000 */
[----:B------:R-:W-:-:S02]  /*5830*/  F2FP.SATFINITE.E5M2.F32.PACK_AB_MERGE_C R125, R125, R124, RZ ;  /* 0x0000007c7d7d723e */ /* 0x000fc400048060ff */
[----:B------:R-:W-:Y:S02]  /*5840*/  F2FP.SATFINITE.E5M2.F32.PACK_AB_MERGE_C R56, R57, R56, RZ ;  /* 0x000000383938723e */ /* 0x000fe400048060ff */
[----:B------:R-:W-:Y:S02]  /*5850*/  F2FP.SATFINITE.E5M2.F32.PACK_AB_MERGE_C R58, R59, R58, RZ ;  /* 0x0000003a3b3a723e */ /* 0x000fe400048060ff */
[----:B------:R-:W-:Y:S02]  /*5860*/  F2FP.SATFINITE.E5M2.F32.PACK_AB_MERGE_C R61, R61, R60, RZ ;  /* 0x0000003c3d3d723e */ /* 0x000fe400048060ff */
[----:B------:R-:W-:Y:S02]  /*5870*/  F2FP.SATFINITE.E5M2.F32.PACK_AB_MERGE_C R63, R63, R62, RZ ;  /* 0x0000003e3f3f723e */ /* 0x000fe400048060ff */
[----:B------:R-:W-:Y:S02]  /*5880*/  PRMT R121, R122, 0x5410, R127 ;  /* 0x000054107a797816 */ /* 0x000fe4000000007f */
[----:B------:R-:W-:-:S02]  /*5890*/  PRMT R120, R120, 0x5410, R125 ;  /* 0x0000541078787816 */ /* 0x000fc4000000007d */
[----:B------:R-:W-:Y:S02]  /*58a0*/  PRMT R122, R56, 0x5410, R61 ;  /* 0x00005410387a7816 */ /* 0x000fe4000000003d */
[----:B------:R-:W-:Y:S02]  /*58b0*/  PRMT R123, R58, 0x5410, R63 ;  /* 0x000054103a7b7816 */ /* 0x000fe4000000003f */
[----:B------:R-:W-:Y:S02]  /*58c0*/  F2FP.SATFINITE.E5M2.F32.PACK_AB_MERGE_C R130, R131, R130, RZ ;  /* 0x000000828382723e */ /* 0x000fe400048060ff */
[----:B------:R-:W-:Y:S02]  /*58d0*/  F2FP.SATFINITE.E5M2.F32.PACK_AB_MERGE_C R135, R135, R134, RZ ;  /* 0x000000868787723e */ /* 0x000fe400048060ff */
[----:B------:R-:W-:Y:S01]  /*58e0*/  F2FP.SATFINITE.E5M2.F32.PACK_AB_MERGE_C R128, R129, R128, RZ ;  /* 0x000000808180723e */ /* 0x000fe200048060ff */
[----:B------:R-:W1:Y:S01]  /*58f0*/  LDS.128 R24, [R245] ;  /* 0x00000000f5187984 */ /* 0x000e620000000c00 */
[----:B------:R-:W-:-:S02]  /*5900*/  F2FP.SATFINITE.E5M2.F32.PACK_AB_MERGE_C R133, R133, R132, RZ ;  /* 0x000000848585723e */ /* 0x000fc400048060ff */
[----:B------:R-:W-:Y:S01]  /*5910*/  F2FP.SATFINITE.E5M2.F32.PACK_AB_MERGE_C R64, R65, R64, RZ ;  /* 0x000000404140723e */ /* 0x000fe200048060ff */
[----:B------:R-:W-:Y:S01]  /*5920*/  BAR.SYNC.DEFER_BLOCKING 0x0 ;  /* 0x0000000000007b1d */ /* 0x000fe20000010000 */
        /* <DEDUP_REMOVED lines=9> */
[----:B------:R-:W-:Y:S02]  /*59c0*/  F2FP.SATFINITE.E5M2.F32.PACK_AB_MERGE_C R136, R137, R136, RZ ;  /* 0x000000888988723e */ /* 0x000fe400048060ff */
[----:B------:R-:W-:-:S02]  /*59d0*/  F2FP.SATFINITE.E5M2.F32.PACK_AB_MERGE_C R141, R141, R140, RZ ;  /* 0x0000008c8d8d723e */ /* 0x000fc400048060ff */
[----:B------:R-:W-:Y:S01]  /*59e0*/  F2FP.SATFINITE.E5M2.F32.PACK_AB_MERGE_C R72, R73, R72, RZ ;  /* 0x000000484948723e */ /* 0x000fe200048060ff */
[----:B------:R-:W-:Y:S01]  /*59f0*/  STSM.16.M88.4 [R36], R104 ;  /* 0x0000006824007844 */ /* 0x000fe20000000200 */
[----:B------:R-:W-:Y:S02]  /*5a00*/  F2FP.SATFINITE.E5M2.F32.PACK_AB_MERGE_C R74, R75, R74, RZ ;  /* 0x0000004a4b4a723e */ /* 0x000fe400048060ff */
[----:B------:R-:W-:Y:S01]  /*5a10*/  F2FP.SATFINITE.E5M2.F32.PACK_AB_MERGE_C R77, R77, R76, RZ ;  /* 0x0000004c4d4d723e */ /* 0x000fe200048060ff */
[----:B------:R-:W-:Y:S01]  /*5a20*/  BAR.SYNC.DEFER_BLOCKING 0x0 ;  /* 0x0000000000007b1d */ /* 0x000fe20000010000 */
[----:B------:R-:W-:Y:S02]  /*5a30*/  F2FP.SATFINITE.E5M2.F32.PACK_AB_MERGE_C R79, R79, R78, RZ ;  /* 0x0000004e4f4f723e */ /* 0x000fe400048060ff */
[----:B------:R-:W-:Y:S02]  /*5a40*/  PRMT R137, R138, 0x5410, R143 ;  /* 0x000054108a897816 */ /* 0x000fe4000000008f */
[----:B------:R-:W-:-:S02]  /*5a50*/  PRMT R136, R136, 0x5410, R141 ;  /* 0x0000541088887816 */ /* 0x000fc4000000008d */
[----:B------:R-:W-:Y:S02]  /*5a60*/  PRMT R138, R72, 0x5410, R77 ;  /* 0x00005410488a7816 */ /* 0x000fe4000000004d */
[----:B------:R-:W-:Y:S02]  /*5a70*/  PRMT R139, R74, 0x5410, R79 ;  /* 0x000054104a8b7816 */ /* 0x000fe4000000004f */
[----:B------:R-:W-:Y:S01]  /*5a80*/  ISETP.GE.AND P0, PT, R247, UR4, PT ;  /* 0x00000004f7007c0c */ /* 0x000fe2000bf06270 */
[----:B------:R-:W-:Y:S01]  /*5a90*/  ULDC UR4, c[0x0][0x22c] ;  /* 0x00008b0000047ab9 */ /* 0x000fe20000000800 */
[----:B------:R-:W-:Y:S02]  /*5aa0*/  F2FP.SATFINITE.E5M2.F32.PACK_AB_MERGE_C R146, R147, R146, RZ ;  /* 0x000000929392723e */ /* 0x000fe400048060ff */
[----:B------:R-:W-:Y:S01]  /*5ab0*/  ISETP.LT.AND P2, PT, R2, UR4, !P0 ;  /* 0x0000000402007c0c */ /* 0x000fe2000c741270 */
[----:B------:R-:W-:Y:S01]  /*5ac0*/  VIADD R2, R181, 0x3 ;  /* 0x00000003b5027836 */ /* 0x000fe20000000000 */
[----:B------:R-:W-:Y:S01]  /*5ad0*/  F2FP.SATFINITE.E5M2.F32.PACK_AB_MERGE_C R151, R151, R150, RZ ;  /* 0x000000969797723e */ /* 0x000fe200048060ff */
[----:B------:R-:W-:Y:S01]  /*5ae0*/  ULDC UR4, c[0x0][0x22c] ;  /* 0x00008b0000047ab9 */ /* 0x000fe20000000800 */
[----:B------:R-:W-:-:S02]  /*5af0*/  F2FP.SATFINITE.E5M2.F32.PACK_AB_MERGE_C R144, R145, R144, RZ ;  /* 0x000000909190723e */ /* 0x000fc400048060ff */
[----:B------:R-:W-:Y:S02]  /*5b00*/  F2FP.SATFINITE.E5M2.F32.PACK_AB_MERGE_C R149, R149, R148, RZ ;  /* 0x000000949595723e */ /* 0x000fe400048060ff */
[----:B------:R-:W-:Y:S01]  /*5b10*/  F2FP.SATFINITE.E5M2.F32.PACK_AB_MERGE_C R80, R81, R80, RZ ;  /* 0x000000505150723e */ /* 0x000fe200048060ff */
[----:B------:R-:W2:Y:S01]  /*5b20*/  LDS.128 R20, [R245] ;  /* 0x00000000f5147984 */ /* 0x000ea20000000c00 */
[----:B------:R-:W-:Y:S02]  /*5b30*/  F2FP.SATFINITE.E5M2.F32.PACK_AB_MERGE_C R82, R83, R82, RZ ;  /* 0x000000525352723e */ /* 0x000fe400048060ff */
[----:B------:R-:W-:Y:S01]  /*5b40*/  F2FP.SATFINITE.E5M2.F32.PACK_AB_MERGE_C R85, R85, R84, RZ ;  /* 0x000000545555723e */ /* 0x000fe200048060ff */
[----:B------:R-:W-:Y:S01]  /*5b50*/  BAR.SYNC.DEFER_BLOCKING 0x0 ;  /* 0x0000000000007b1d */ /* 0x000fe20000010000 */
[----:B------:R-:W-:Y:S02]  /*5b60*/  F2FP.SATFINITE.E5M2.F32.PACK_AB_MERGE_C R87, R87, R86, RZ ;  /* 0x000000565757723e */ /* 0x000fe400048060ff */
[----:B------:R-:W-:Y:S01]  /*5b70*/  ISETP.LT.AND P1, PT, R0, UR8, !P0 ;  /* 0x0000000800007c0c */ /* 0x000fe2000c721270 */
[----:B------:R-:W-:Y:S01]  /*5b80*/  VIADD R0, R181, 0x4 ;  /* 0x00000004b5007836 */ /* 0x000fe20000000000 */
[----:B------:R-:W-:Y:S01]  /*5b90*/  ISETP.LT.AND P4, PT, R2, UR4, !P0 ;  /* 0x0000000402007c0c */ /* 0x000fe2000c781270 */
[----:B------:R-:W-:Y:S01]  /*5ba0*/  ULDC UR4, c[0x0][0x244] ;  /* 0x0000910000047ab9 */ /* 0x000fe20000000800 */
[----:B------:R-:W-:Y:S01]  /*5bb0*/  PRMT R145, R146, 0x5410, R151 ;  /* 0x0000541092917816 */ /* 0x000fe20000000097 */
[----:B------:R-:W-:Y:S01]  /*5bc0*/  ULDC UR8, c[0x0][0x22c] ;  /* 0x00008b0000087ab9 */ /* 0x000fe20000000800 */
[----:B------:R-:W-:Y:S01]  /*5bd0*/  PRMT R144, R144, 0x5410, R149 ;  /* 0x0000541090907816 */ /* 0x000fe20000000095 */
[----:B------:R-:W-:Y:S01]  /*5be0*/  IMAD R2, R247, UR4, RZ ;  /* 0x00000004f7027c24 */ /* 0x000fe2000f8e02ff */
[----:B------:R-:W-:Y:S01]  /*5bf0*/  PRMT R146, R80, 0x5410, R85 ;  /* 0x0000541050927816 */ /* 0x000fe20000000055 */
[----:B------:R-:W-:Y:S01]  /*5c00*/  ULDC UR4, c[0x0][0x248] ;  /* 0x0000920000047ab9 */ /* 0x000fe20000000800 */
[----:B------:R-:W-:Y:S01]  /*5c10*/  PRMT R147, R82, 0x5410, R87 ;  /* 0x0000541052937816 */ /* 0x000fe20000000057 */
[C---:B------:R-:W-:Y:S01]  /*5c20*/  IMAD R3, R181.reuse, UR4, RZ ;  /* 0x00000004b5037c24 */ /* 0x040fe2000f8e02ff */
[----:B------:R-:W-:Y:S01]  /*5c30*/  ISETP.LT.AND P5, PT, R0, UR8, !P0 ;  /* 0x0000000800007c0c */ /* 0x000fe2000c7a1270 */
[----:B------:R-:W-:Y:S01]  /*5c40*/  ULDC.64 UR8, c[0x0][0x220] ;  /* 0x0000880000087ab9 */ /* 0x000fe20000000a00 */
[----:B------:R-:W-:Y:S01]  /*5c50*/  ISETP.LT.AND P3, PT, R181, UR5, !P0 ;  /* 0x00000005b5007c0c */ /* 0x000fe2000c761270 */
[----:B------:R-:W-:Y:S01]  /*5c60*/  VIADD R35, R3, UR4 ;  /* 0x0000000403237c36 */ /* 0x000fe20008000000 */
[----:B------:R-:W-:Y:S01]  /*5c70*/  IADD3 R0, P6, R2, UR8, RZ ;  /* 0x0000000802007c10 */ /* 0x000fe2000ffde0ff */
[----:B------:R-:W-:Y:S01]  /*5c80*/  ULDC UR5, c[0x0][0x22c] ;  /* 0x00008b0000057ab9 */ /* 0x000fe20000000800 */
[----:B0-----:R-:W-:Y:S01]  /*5c90*/  PRMT R41, R28, 0x7770, RZ ;  /* 0x000077701c297816 */ /* 0x001fe200000000ff */
[----:B------:R-:W-:Y:S01]  /*5ca0*/  VIADD R39, R35, UR4 ;  /* 0x0000000423277c36 */ /* 0x000fe20008000000 */
[----:B------:R-:W-:Y:S01]  /*5cb0*/  LEA.HI.X.SX32 R2, R2, UR9, 0x1, P6 ;  /* 0x0000000902027c11 */ /* 0x000fe2000b0f0eff */
[----:B------:R-:W-:Y:S01]  /*5cc0*/  STSM.16.M88.4 [R36], R112 ;  /* 0x0000007024007844 */ /* 0x000fe20000000200 */
[----:B------:R-:W-:Y:S01]  /*5cd0*/  BAR.SYNC.DEFER_BLOCKING 0x0 ;  /* 0x0000000000007b1d */ /* 0x000fe20000010000 */
[----:B------:R-:W-:-:S02]  /*5ce0*/  IADD3 R32, P6, R3, R0, RZ ;  /* 0x0000000003207210 */ /* 0x000fc40007fde0ff */
[----:B------:R-:W-:Y:S02]  /*5cf0*/  PRMT R45, R28, 0x7771, RZ ;  /* 0x000077711c2d7816 */ /* 0x000fe400000000ff */
[----:B------:R-:W-:Y:S01]  /*5d00*/  LEA.HI.X.SX32 R33, R3, R2, 0x1, P6 ;  /* 0x0000000203217211 */ /* 0x000fe200030f0eff */
[----:B------:R-:W-:Y:S01]  /*5d10*/  VIADD R3, R181, 0x5 ;  /* 0x00000005b5037836 */ /* 0x000fe20000000000 */
[----:B------:R-:W-:Y:S02]  /*5d20*/  IADD3 R34, P6, R35, R0, RZ ;  /* 0x0000000023227210 */ /* 0x000fe40007fde0ff */
[----:B------:R-:W-:Y:S02]  /*5d30*/  PRMT R43, R29, 0x7770, RZ ;  /* 0x000077701d2b7816 */ /* 0x000fe400000000ff */
[----:B------:R-:W-:Y:S01]  /*5d40*/  LEA.HI.X.SX32 R35, R35, R2, 0x1, P6 ;  /* 0x0000000223237211 */ /* 0x000fe200030f0eff */
[----:B------:R-:W0:Y:S01]  /*5d50*/  LDS.128 R12, [R245] ;  /* 0x00000000f50c7984 */ /* 0x000e220000000c00 */
[----:B------:R-:W-:Y:S06]  /*5d60*/  BAR.SYNC.DEFER_BLOCKING 0x0 ;  /* 0x0000000000007b1d */ /* 0x000fec0000010000 */
[----:B------:R-:W-:Y:S02]  /*5d70*/  STSM.16.M88.4 [R36], R120 ;  /* 0x0000007824007844 */ /* 0x000fe40000000200 */
[----:B------:R-:W-:Y:S06]  /*5d80*/  BAR.SYNC.DEFER_BLOCKING 0x0 ;  /* 0x0000000000007b1d */ /* 0x000fec0000010000 */
[----:B------:R-:W3:Y:S02]  /*5d90*/  LDS.128 R8, [R245] ;  /* 0x00000000f5087984 */ /* 0x000ee40000000c00 */
[----:B------:R-:W-:Y:S06]  /*5da0*/  BAR.SYNC.DEFER_BLOCKING 0x0 ;  /* 0x0000000000007b1d */ /* 0x000fec0000010000 */
[----:B------:R-:W-:Y:S02]  /*5db0*/  STSM.16.M88.4 [R36], R128 ;  /* 0x0000008024007844 */ /* 0x000fe40000000200 */
[----:B------:R-:W-:Y:S06]  /*5dc0*/  BAR.SYNC.DEFER_BLOCKING 0x0 ;  /* 0x0000000000007b1d */ /* 0x000fec0000010000 */
[----:B------:R-:W4:Y:S02]  /*5dd0*/  LDS.128 R16, [R245] ;  /* 0x00000000f5107984 */ /* 0x000f240000000c00 */
[----:B------:R-:W-:Y:S06]  /*5de0*/  BAR.SYNC.DEFER_BLOCKING 0x0 ;  /* 0x0000000000007b1d */ /* 0x000fec0000010000 */
[----:B------:R-:W-:Y:S02]  /*5df0*/  STSM.16.M88.4 [R36], R136 ;  /* 0x0000008824007844 */ /* 0x000fe40000000200 */
[----:B------:R-:W-:Y:S06]  /*5e00*/  BAR.SYNC.DEFER_BLOCKING 0x0 ;  /* 0x0000000000007b1d */ /* 0x000fec0000010000 */
[----:B------:R-:W5:Y:S02]  /*5e10*/  LDS.128 R4, [R245] ;  /* 0x00000000f5047984 */ /* 0x000f640000000c00 */
[----:B------:R-:W-:Y:S06]  /*5e20*/  BAR.SYNC.DEFER_BLOCKING 0x0 ;  /* 0x0000000000007b1d */ /* 0x000fec0000010000 */
[----:B------:R1:W-:Y:S02]  /*5e30*/  STSM.16.M88.4 [R36], R144 ;  /* 0x0000009024007844 */ /* 0x0003e40000000200 */
[----:B------:R-:W-:Y:S01]  /*5e40*/  BAR.SYNC.DEFER_BLOCKING 0x0 ;  /* 0x0000000000007b1d */ /* 0x000fe20000010000 */
[----:B-1----:R-:W-:-:S04]  /*5e50*/  IADD3 R36, P6, R39, R0, RZ ;  /* 0x0000000027247210 */ /* 0x002fc80007fde0ff */
[C---:B------:R-:W-:Y:S01]  /*5e60*/  LEA.HI.X.SX32 R37, R39.reuse, R2, 0x1, P6 ;  /* 0x0000000227257211 */ /* 0x040fe200030f0eff */
[----:B------:R-:W-:Y:S01]  /*5e70*/  VIADD R39, R39, UR4 ;  /* 0x0000000427277c36 */ /* 0x000fe20008000000 */
[----:B------:R1:W-:Y:S01]  /*5e80*/  @P3 STG.E.U8 desc[UR12][R32.64], R41 ;  /* 0x0000002920003986 */ /* 0x0003e2000c10110c */
[----:B------:R-:W-:Y:S01]  /*5e90*/  ISETP.LT.AND P3, PT, R3, UR5, !P0 ;  /* 0x0000000503007c0c */ /* 0x000fe2000c761270 */
[----:B------:R-:W-:Y:S01]  /*5ea0*/  VIADD R3, R181, 0x6 ;  /* 0x00000006b5037836 */ /* 0x000fe20000000000 */
[----:B------:R-:W-:Y:S01]  /*5eb0*/  ULDC UR5, c[0x0][0x22c] ;  /* 0x00008b0000057ab9 */ /* 0x000fe20000000800 */
[----:B------:R2:W-:Y:S03]  /*5ec0*/  @P2 STG.E.U8 desc[UR12][R34.64], R45 ;  /* 0x0000002d22002986 */ /* 0x0005e6000c10110c */
[----:B------:R-:W-:Y:S01]  /*5ed0*/  ISETP.LT.AND P2, PT, R3, UR5, !P0 ;  /* 0x0000000503007c0c */ /* 0x000fe2000c741270 */
[----:B------:R0:W-:Y:S01]  /*5ee0*/  @P1 STG.E.U8 desc[UR12][R36.64], R43 ;  /* 0x0000002b24001986 */ /* 0x0001e2000c10110c */
[----:B------:R-:W-:Y:S01]  /*5ef0*/  VIADD R3, R181, 0x7 ;  /* 0x00000007b5037836 */ /* 0x000fe20000000000 */
[----:B------:R-:W-:Y:S01]  /*5f00*/  ULDC UR5, c[0x0][0x22c] ;  /* 0x00008b0000057ab9 */ /* 0x000fe20000000800 */
[C---:B-1----:R-:W-:Y:S01]  /*5f10*/  IADD3 R32, P6, R39.reuse, R0, RZ ;  /* 0x0000000027207210 */ /* 0x042fe20007fde0ff */
[----:B------:R-:W-:-:S02]  /*5f20*/  VIADD R41, R39, UR4 ;  /* 0x0000000427297c36 */ /* 0x000fc40008000000 */
[----:B------:R-:W-:Y:S01]  /*5f30*/  ISETP.LT.AND P1, PT, R3, UR5, !P0 ;  /* 0x0000000503007c0c */ /* 0x000fe2000c721270 */
[----:B------:R-:W-:Y:S01]  /*5f40*/  VIADD R3, R181, 0x8 ;  /* 0x00000008b5037836 */ /* 0x000fe20000000000 */
[----:B------:R-:W-:Y:S01]  /*5f50*/  LEA.HI.X.SX32 R33, R39, R2, 0x1, P6 ;  /* 0x0000000227217211 */ /* 0x000fe200030f0eff */
[----:B------:R-:W-:Y:S01]  /*5f60*/  ULDC UR5, c[0x0][0x22c] ;  /* 0x00008b0000057ab9 */ /* 0x000fe20000000800 */
[----:B--2---:R-:W-:Y:S01]  /*5f70*/  IADD3 R34, P6, R41, R0, RZ ;  /* 0x0000000029227210 */ /* 0x004fe20007fde0ff */
[----:B------:R-:W1:Y:S01]  /*5f80*/  LDS.128 R244, [R245] ;  /* 0x00000000f5f47984 */ /* 0x000e620000000c00 */
[----:B------:R-:W-:Y:S02]  /*5f90*/  PRMT R45, R29, 0x7771, RZ ;  /* 0x000077711d2d7816 */ /* 0x000fe400000000ff */
[C---:B------:R-:W-:Y:S01]  /*5fa0*/  LEA.HI.X.SX32 R35, R41.reuse, R2, 0x1, P6 ;  /* 0x0000000229237211 */ /* 0x040fe200030f0eff */
[----:B------:R-:W-:Y:S01]  /*5fb0*/  VIADD R41, R41, UR4 ;  /* 0x0000000429297c36 */ /* 0x000fe20008000000 */
[----:B0-----:R-:W-:Y:S01]  /*5fc0*/  PRMT R43, R30, 0x7770, RZ ;  /* 0x000077701e2b7816 */ /* 0x001fe200000000ff */
[----:B------:R0:W-:Y:S01]  /*5fd0*/  @P4 STG.E.U8 desc[UR12][R32.64], R45 ;  /* 0x0000002d20004986 */ /* 0x0001e2000c10110c */
[----:B------:R-:W-:Y:S01]  /*5fe0*/  ISETP.LT.AND P4, PT, R3, UR5, !P0 ;  /* 0x0000000503007c0c */ /* 0x000fe2000c781270 */
[C---:B------:R-:W-:Y:S01]  /*5ff0*/  VIADD R39, R41.reuse, UR4 ;  /* 0x0000000429277c36 */ /* 0x040fe20008000000 */
[----:B------:R-:W-:Y:S01]  /*6000*/  IADD3 R36, P6, R41, R0, RZ ;  /* 0x0000000029247210 */ /* 0x000fe20007fde0ff */
[----:B------:R2:W-:Y:S01]  /*6010*/  @P5 STG.E.U8 desc[UR12][R34.64], R43 ;  /* 0x0000002b22005986 */ /* 0x0005e2000c10110c */
[----:B------:R-:W-:Y:S01]  /*6020*/  VIADD R3, R181, 0x9 ;  /* 0x00000009b5037836 */ /* 0x000fe20000000000 */
[----:B------:R-:W-:Y:S01]  /*6030*/  ULDC UR5, c[0x0][0x22c] ;  /* 0x00008b0000057ab9 */ /* 0x000fe20000000800 */
[----:B------:R-:W-:-:S03]  /*6040*/  LEA.HI.X.SX32 R37, R41, R2, 0x1, P6 ;  /* 0x0000000229257211 */ /* 0x000fc600030f0eff */
[----:B------:R-:W-:Y:S01]  /*6050*/  ISETP.LT.AND P5, PT, R3, UR5, !P0 ;  /* 0x0000000503007c0c */ /* 0x000fe2000c7a1270 */
[----:B------:R-:W-:Y:S01]  /*6060*/  VIADD R3, R181, 0xa ;  /* 0x0000000ab5037836 */ /* 0x000fe20000000000 */
[C---:B0-----:R-:W-:Y:S01]  /*6070*/  IADD3 R32, P6, R39.reuse, R0, RZ ;  /* 0x0000000027207210 */ /* 0x041fe20007fde0ff */
[----:B------:R-:W-:Y:S01]  /*6080*/  ULDC UR5, c[0x0][0x22c] ;  /* 0x00008b0000057ab9 */ /* 0x000fe20000000800 */
[----:B------:R-:W-:Y:S02]  /*6090*/  PRMT R45, R30, 0x7771, RZ ;  /* 0x000077711e2d7816 */ /* 0x000fe400000000ff */
[C---:B------:R-:W-:Y:S01]  /*60a0*/  LEA.HI.X.SX32 R33, R39.reuse, R2, 0x1, P6 ;  /* 0x0000000227217211 */ /* 0x040fe200030f0eff */
[----:B------:R-:W-:Y:S01]  /*60b0*/  VIADD R39, R39, UR4 ;  /* 0x0000000427277c36 */ /* 0x000fe20008000000 */
[----:B--2---:R-:W-:Y:S01]  /*60c0*/  PRMT R43, R31, 0x7770, RZ ;  /* 0x000077701f2b7816 */ /* 0x004fe200000000ff */
        /* <DEDUP_REMOVED lines=10> */
[----:B0-----:R-:W-:Y:S01]  /*6170*/  IADD3 R36, P6, R41, R0, RZ ;  /* 0x0000000029247210 */ /* 0x001fe20007fde0ff */
        /* <DEDUP_REMOVED lines=28> */
[----:B------:R-:W-:-:S02]  /*6340*/  LEA.HI.X.SX32 R37, R39, R2, 0x1, P6 ;  /* 0x0000000227257211 */ /* 0x000fc400030f0eff */
[----:B------:R-:W-:Y:S02]  /*6350*/  IADD3 R28, P6, R41, R0, RZ ;  /* 0x00000000291c7210 */ /* 0x000fe40007fde0ff */
[----:B------:R-:W-:Y:S01]  /*6360*/  ISETP.LT.AND P3, PT, R3, UR5, !P0 ;  /* 0x0000000503007c0c */ /* 0x000fe2000c761270 */
[----:B------:R-:W-:Y:S01]  /*6370*/  VIADD R3, R181, 0x10 ;  /* 0x00000010b5037836 */ /* 0x000fe20000000000 */
[----:B0-----:R-:W-:Y:S01]  /*6380*/  PRMT R45, R29, 0x7773, RZ ;  /* 0x000077731d2d7816 */ /* 0x001fe200000000ff */
[----:B------:R-:W-:Y:S01]  /*6390*/  ULDC UR5, c[0x0][0x22c] ;  /* 0x00008b0000057ab9 */ /* 0x000fe20000000800 */
        /* <DEDUP_REMOVED lines=12> */
[----:B------:R-:W-:Y:S02]  /*6460*/  PRMT R41, R31, 0x7773, RZ ;  /* 0x000077731f297816 */ /* 0x000fe400000000ff */
[C---:B------:R-:W-:Y:S01]  /*6470*/  LEA.HI.X.SX32 R35, R39.reuse, R2, 0x1, P6 ;  /* 0x0000000227237211 */ /* 0x040fe200030f0eff */
[----:B------:R-:W-:Y:S01]  /*6480*/  VIADD R39, R39, UR4 ;  /* 0x0000000427277c36 */ /* 0x000fe20008000000 */
[----:B0-----:R-:W-:Y:S02]  /*6490*/  PRMT R45, R30, 0x7773, RZ ;  /* 0x000077731e2d7816 */ /* 0x001fe400000000ff */
[----:B--2---:R-:W-:Y:S01]  /*64a0*/  PRMT R43, R31, 0x7772, RZ ;  /* 0x000077721f2b7816 */ /* 0x004fe200000000ff */
[C---:B------:R-:W-:Y:S01]  /*64b0*/  VIADD R37, R39.reuse, UR4 ;  /* 0x0000000427257c36 */ /* 0x040fe20008000000 */
[----:B------:R-:W-:Y:S01]  /*64c0*/  IADD3 R28, P6, R39, R0, RZ ;  /* 0x00000000271c7210 */ /* 0x000fe20007fde0ff */
[----:B------:R0:W-:Y:S01]  /*64d0*/  @P4 STG.E.U8 desc[UR12][R32.64], R45 ;  /* 0x0000002d20004986 */ /* 0x0001e2000c10110c */
[----:B------:R-:W-:Y:S01]  /*64e0*/  ISETP.LT.AND P1, PT, R3, UR5, !P0 ;  /* 0x0000000503007c0c */ /* 0x000fe2000c721270 */
[----:B------:R-:W-:Y:S01]  /*64f0*/  VIADD R3, R181, 0x12 ;  /* 0x00000012b5037836 */ /* 0x000fe20000000000 */
[----:B------:R-:W-:Y:S01]  /*6500*/  LEA.HI.X.SX32 R29, R39, R2, 0x1, P6 ;  /* 0x00000002271d7211 */ /* 0x000fe200030f0eff */
[----:B------:R2:W-:Y:S01]  /*6510*/  @P5 STG.E.U8 desc[UR12][R34.64], R43 ;  /* 0x0000002b22005986 */ /* 0x0005e2000c10110c */
[C---:B------:R-:W-:Y:S01]  /*6520*/  IADD3 R30, P6, R37.reuse, R0, RZ ;  /* 0x00000000251e7210 */ /* 0x040fe20007fde0ff */
[----:B------:R-:W-:Y:S01]  /*6530*/  ULDC UR5, c[0x0][0x22c] ;  /* 0x00008b0000057ab9 */ /* 0x000fe20000000800 */
[----:B------:R-:W-:Y:S01]  /*6540*/  PRMT R39, R24, 0x7771, RZ ;  /* 0x0000777118277816 */ /* 0x000fe200000000ff */
[----:B------:R3:W-:Y:S01]  /*6550*/  @P3 STG.E.U8 desc[UR12][R28.64], R41 ;  /* 0x000000291c003986 */ /* 0x0007e2000c10110c */
[C---:B------:R-:W-:Y:S01]  /*6560*/  LEA.HI.X.SX32 R31, R37.reuse, R2, 0x1, P6 ;  /* 0x00000002251f7211 */ /* 0x040fe200030f0eff */
[----:B------:R-:W-:Y:S01]  /*6570*/  VIADD R37, R37, UR4 ;  /* 0x0000000425257c36 */ /* 0x000fe20008000000 */
[----:B------:R-:W-:Y:S01]  /*6580*/  ISETP.LT.AND P4, PT, R3, UR5, !P0 ;  /* 0x0000000503007c0c */ /* 0x000fe2000c781270 */
[----:B------:R-:W-:Y:S01]  /*6590*/  VIADD R3, R181, 0x13 ;  /* 0x00000013b5037836 */ /* 0x000fe20000000000 */
[----:B------:R-:W-:-:S02]  /*65a0*/  ULDC UR5, c[0x0][0x22c] ;  /* 0x00008b0000057ab9 */ /* 0x000fc40000000800 */
[C---:B0-----:R-:W-:Y:S01]  /*65b0*/  IADD3 R32, P6, R37.reuse, R0, RZ ;  /* 0x0000000025207210 */ /* 0x041fe20007fde0ff */
[C---:B--2---:R-:W-:Y:S01]  /*65c0*/  VIADD R35, R37.reuse, UR4 ;  /* 0x0000000425237c36 */ /* 0x044fe20008000000 */
[----:B------:R-:W-:Y:S02]  /*65d0*/  PRMT R43, R24, 0x7770, RZ ;  /* 0x00007770182b7816 */ /* 0x000fe400000000ff */
[----:B------:R-:W-:Y:S02]  /*65e0*/  LEA.HI.X.SX32 R33, R37, R2, 0x1, P6 ;  /* 0x0000000225217211 */ /* 0x000fe400030f0eff */
[----:B---3--:R-:W-:Y:S01]  /*65f0*/  IADD3 R28, P6, R35, R0, RZ ;  /* 0x00000000231c7210 */ /* 0x008fe20007fde0ff */
[----:B------:R0:W-:Y:S01]  /*6600*/  @P2 STG.E.U8 desc[UR12][R30.64], R43 ;  /* 0x0000002b1e002986 */ /* 0x0001e2000c10110c */
[----:B------:R-:W-:Y:S01]  /*6610*/  ISETP.LT.AND P5, PT, R3, UR5, !P0 ;  /* 0x0000000503007c0c */ /* 0x000fe2000c7a1270 */
[----:B------:R-:W-:Y:S01]  /*6620*/  VIADD R3, R181, 0x14 ;  /* 0x00000014b5037836 */ /* 0x000fe20000000000 */
[C---:B------:R-:W-:Y:S01]  /*6630*/  LEA.HI.X.SX32 R29, R35.reuse, R2, 0x1, P6 ;  /* 0x00000002231d7211 */ /* 0x040fe200030f0eff */
[----:B------:R-:W-:Y:S01]  /*6640*/  VIADD R35, R35, UR4 ;  /* 0x0000000423237c36 */ /* 0x000fe20008000000 */
[----:B------:R2:W-:Y:S01]  /*6650*/  @P1 STG.E.U8 desc[UR12][R32.64], R39 ;  /* 0x0000002720001986 */ /* 0x0005e2000c10110c */
[----:B------:R-:W-:Y:S01]  /*6660*/  PRMT R41, R25, 0x7770, RZ ;  /* 0x0000777019297816 */ /* 0x000fe200000000ff */
[----:B------:R-:W-:Y:S01]  /*6670*/  ULDC UR5, c[0x0][0x22c] ;  /* 0x00008b0000057ab9 */ /* 0x000fe20000000800 */
[----:B------:R-:W-:Y:S01]  /*6680*/  VIADD R37, R35, UR4 ;  /* 0x0000000423257c36 */ /* 0x000fe20008000000 */
[----:B------:R-:W-:Y:S01]  /*6690*/  ISETP.LT.AND P3, PT, R3, UR5, !P0 ;  /* 0x0000000503007c0c */ /* 0x000fe2000c761270 */
[----:B------:R-:W-:Y:S01]  /*66a0*/  VIADD R3, R181, 0x15 ;  /* 0x00000015b5037836 */ /* 0x000fe20000000000 */
[----:B------:R3:W-:Y:S01]  /*66b0*/  @P4 STG.E.U8 desc[UR12][R28.64], R41 ;  /* 0x000000291c004986 */ /* 0x0007e2000c10110c */
[----:B0-----:R-:W-:Y:S01]  /*66c0*/  IADD3 R30, P6, R35, R0, RZ ;  /* 0x00000000231e7210 */ /* 0x001fe20007fde0ff */
[----:B------:R-:W-:-:S02]  /*66d0*/  ULDC UR5, c[0x0][0x22c] ;  /* 0x00008b0000057ab9 */ /* 0x000fc40000000800 */
[----:B------:R-:W-:Y:S01]  /*66e0*/  ISETP.LT.AND P2, PT, R3, UR5, !P0 ;  /* 0x0000000503007c0c */ /* 0x000fe2000c741270 */
[----:B------:R-:W-:Y:S01]  /*66f0*/  VIADD R3, R181, 0x16 ;  /* 0x00000016b5037836 */ /* 0x000fe20000000000 */
[----:B------:R-:W-:Y:S01]  /*6700*/  LEA.HI.X.SX32 R31, R35, R2, 0x1, P6 ;  /* 0x00000002231f7211 */ /* 0x000fe200030f0eff */
[----:B------:R-:W-:Y:S01]  /*6710*/  ULDC UR5, c[0x0][0x22c] ;  /* 0x00008b0000057ab9 */ /* 0x000fe20000000800 */
[----:B--2---:R-:W-:Y:S02]  /*6720*/  IADD3 R32, P6, R37, R0, RZ ;  /* 0x0000000025207210 */ /* 0x004fe40007fde0ff */
[----:B------:R-:W-:Y:S02]  /*6730*/  PRMT R39, R25, 0x7771, RZ ;  /* 0x0000777119277816 */ /* 0x000fe400000000ff */
[C---:B------:R-:W-:Y:S01]  /*6740*/  LEA.HI.X.SX32 R33, R37.reuse, R2, 0x1, P6 ;  /* 0x0000000225217211 */ /* 0x040fe200030f0eff */
[----:B------:R-:W-:Y:S01]  /*6750*/  VIADD R37, R37, UR4 ;  /* 0x0000000425257c36 */ /* 0x000fe20008000000 */
[----:B---3--:R-:W-:Y:S01]  /*6760*/  PRMT R41, R26, 0x7770, RZ ;  /* 0x000077701a297816 */ /* 0x008fe200000000ff */
        /* <DEDUP_REMOVED lines=63> */
[----:B------:R-:W-:Y:S01]  /*6b60*/  PRMT R35, R26, 0x7772, RZ ;  /* 0x000077721a237816 */ /* 0x000fe200000000ff */
[----:B------:R0:W-:Y:S01]  /*6b70*/  @P1 STG.E.U8 desc[UR12][R28.64], R39 ;  /* 0x000000271c001986 */ /* 0x0001e2000c10110c */
[----:B------:R-:W-:Y:S01]  /*6b80*/  ISETP.LT.AND P3, PT, R3, UR5, !P0 ;  /* 0x0000000503007c0c */ /* 0x000fe2000c761270 */
[C---:B--2---:R-:W-:Y:S01]  /*6b90*/  VIADD R33, R37.reuse, UR4 ;  /* 0x0000000425217c36 */ /* 0x044fe20008000000 */
[----:B------:R-:W-:Y:S01]  /*6ba0*/  IADD3 R30, P6, R37, R0, RZ ;  /* 0x00000000251e7210 */ /* 0x000fe20007fde0ff */
[----:B------:R2:W-:Y:S01]  /*6bb0*/  @P4 STG.E.U8 desc[UR12][R24.64], R35 ;  /* 0x0000002318004986 */ /* 0x0005e2000c10110c */
[----:B------:R-:W-:Y:S01]  /*6bc0*/  VIADD R3, R181, 0x1f ;  /* 0x0000001fb5037836 */ /* 0x000fe20000000000 */
[----:B------:R-:W-:Y:S01]  /*6bd0*/  ULDC UR5, c[0x0][0x22c] ;  /* 0x00008b0000057ab9 */ /* 0x000fe20000000800 */
[----:B------:R-:W-:-:S02]  /*6be0*/  LEA.HI.X.SX32 R31, R37, R2, 0x1, P6 ;  /* 0x00000002251f7211 */ /* 0x000fc400030f0eff */
[----:B------:R-:W-:Y:S02]  /*6bf0*/  PRMT R41, R26, 0x7773, RZ ;  /* 0x000077731a297816 */ /* 0x000fe400000000ff */
[----:B------:R-:W-:Y:S01]  /*6c00*/  ISETP.LT.AND P2, PT, R3, UR5, !P0 ;  /* 0x0000000503007c0c */ /* 0x000fe2000c741270 */
[----:B------:R-:W-:Y:S01]  /*6c10*/  VIADD R3, R181, 0x20 ;  /* 0x00000020b5037836 */ /* 0x000fe20000000000 */
[----:B0-----:R-:W-:Y:S01]  /*6c20*/  IADD3 R28, P6, R33, R0, RZ ;  /* 0x00000000211c7210 */ /* 0x001fe20007fde0ff */
[----:B------:R-:W-:Y:S01]  /*6c30*/  ULDC UR5, c[0x0][0x22c] ;  /* 0x00008b0000057ab9 */ /* 0x000fe20000000800 */
[----:B------:R-:W-:Y:S01]  /*6c40*/  PRMT R39, R27, 0x7772, RZ ;  /* 0x000077721b277816 */ /* 0x000fe200000000ff */
[----:B------:R0:W-:Y:S01]  /*6c50*/  @P5 STG.E.U8 desc[UR12][R30.64], R41 ;  /* 0x000000291e005986 */ /* 0x0001e2000c10110c */
[C---:B------:R-:W-:Y:S01]  /*6c60*/  LEA.HI.X.SX32 R29, R33.reuse, R2, 0x1, P6 ;  /* 0x00000002211d7211 */ /* 0x040fe200030f0eff */
[----:B------:R-:W-:Y:S01]  /*6c70*/  VIADD R33, R33, UR4 ;  /* 0x0000000421217c36 */ /* 0x000fe20008000000 */
[----:B------:R-:W-:-:S02]  /*6c80*/  PRMT R37, R27, 0x7773, RZ ;  /* 0x000077731b257816 */ /* 0x000fc400000000ff */
[----:B------:R-:W-:Y:S01]  /*6c90*/  ISETP.LT.AND P1, PT, R3, UR5, !P0 ;  /* 0x0000000503007c0c */ /* 0x000fe2000c721270 */
[C---:B--2---:R-:W-:Y:S01]  /*6ca0*/  VIADD R35, R33.reuse, UR4 ;  /* 0x0000000421237c36 */ /* 0x044fe20008000000 */
[----:B------:R-:W-:Y:S01]  /*6cb0*/  IADD3 R24, P6, R33, R0, RZ ;  /* 0x0000000021187210 */ /* 0x000fe20007fde0ff */
[----:B------:R2:W-:Y:S01]  /*6cc0*/  @P3 STG.E.U8 desc[UR12][R28.64], R39 ;  /* 0x000000271c003986 */ /* 0x0005e2000c10110c */
[----:B------:R-:W-:Y:S01]  /*6cd0*/  VIADD R3, R181, 0x21 ;  /* 0x00000021b5037836 */ /* 0x000fe20000000000 */
[----:B------:R-:W-:Y:S01]  /*6ce0*/  ULDC UR5, c[0x0][0x22c] ;  /* 0x00008b0000057ab9 */ /* 0x000fe20000000800 */
[----:B------:R-:W-:Y:S02]  /*6cf0*/  LEA.HI.X.SX32 R25, R33, R2, 0x1, P6 ;  /* 0x0000000221197211 */ /* 0x000fe400030f0eff */
[----:B------:R-:W-:Y:S02]  /*6d00*/  IADD3 R26, P6, R35, R0, RZ ;  /* 0x00000000231a7210 */ /* 0x000fe40007fde0ff */
[----:B------:R-:W-:Y:S01]  /*6d10*/  ISETP.LT.AND P4, PT, R3, UR5, !P0 ;  /* 0x0000000503007c0c */ /* 0x000fe2000c781270 */
[----:B------:R3:W-:Y:S01]  /*6d20*/  @P2 STG.E.U8 desc[UR12][R24.64], R37 ;  /* 0x0000002518002986 */ /* 0x0007e2000c10110c */
[C---:B------:R-:W-:Y:S01]  /*6d30*/  LEA.HI.X.SX32 R27, R35.reuse, R2, 0x1, P6 ;  /* 0x00000002231b7211 */ /* 0x040fe200030f0eff */
[----:B------:R-:W-:Y:S01]  /*6d40*/  VIADD R35, R35, UR4 ;  /* 0x0000000423237c36 */ /* 0x000fe20008000000 */
[----:B------:R-:W-:Y:S01]  /*6d50*/  PRMT R33, R20, 0x7770, RZ ;  /* 0x0000777014217816 */ /* 0x000fe200000000ff */
[----:B------:R-:W-:Y:S01]  /*6d60*/  VIADD R3, R181, 0x22 ;  /* 0x00000022b5037836 */ /* 0x000fe20000000000 */
[----:B------:R-:W-:Y:S01]  /*6d70*/  ULDC UR5, c[0x0][0x22c] ;  /* 0x00008b0000057ab9 */ /* 0x000fe20000000800 */
[C---:B0-----:R-:W-:Y:S01]  /*6d80*/  VIADD R31, R35.reuse, UR4 ;  /* 0x00000004231f7c36 */ /* 0x041fe20008000000 */
[----:B--2---:R-:W-:Y:S01]  /*6d90*/  IADD3 R28, P6, R35, R0, RZ ;  /* 0x00000000231c7210 */ /* 0x004fe20007fde0ff */
[----:B------:R0:W-:Y:S01]  /*6da0*/  @P1 STG.E.U8 desc[UR12][R26.64], R33 ;  /* 0x000000211a001986 */ /* 0x0001e2000c10110c */
[----:B------:R-:W-:Y:S01]  /*6db0*/  ISETP.LT.AND P5, PT, R3, UR5, !P0 ;  /* 0x0000000503007c0c */ /* 0x000fe2000c7a1270 */
[----:B------:R-:W-:Y:S01]  /*6dc0*/  VIADD R3, R181, 0x23 ;  /* 0x00000023b5037836 */ /* 0x000fe20000000000 */
[----:B------:R-:W-:Y:S01]  /*6dd0*/  LEA.HI.X.SX32 R29, R35, R2, 0x1, P6 ;  /* 0x00000002231d7211 */ /* 0x000fe200030f0eff */
[----:B------:R-:W-:Y:S01]  /*6de0*/  ULDC UR5, c[0x0][0x22c] ;  /* 0x00008b0000057ab9 */ /* 0x000fe20000000800 */
[----:B---3--:R-:W-:-:S02]  /*6df0*/  IADD3 R24, P6, R31, R0, RZ ;  /* 0x000000001f187210 */ /* 0x008fc40007fde0ff */
[----:B------:R-:W-:Y:S02]  /*6e00*/  PRMT R35, R20, 0x7771, RZ ;  /* 0x0000777114237816 */ /* 0x000fe400000000ff */
[C---:B------:R-:W-:Y:S01]  /*6e10*/  LEA.HI.X.SX32 R25, R31.reuse, R2, 0x1, P6 ;  /* 0x000000021f197211 */ /* 0x040fe200030f0eff */
[----:B------:R-:W-:Y:S01]  /*6e20*/  VIADD R31, R31, UR4 ;  /* 0x000000041f1f7c36 */ /* 0x000fe20008000000 */
[----:B------:R-:W-:Y:S01]  /*6e30*/  ISETP.LT.AND P3, PT, R3, UR5, !P0 ;  /* 0x0000000503007c0c */ /* 0x000fe2000c761270 */
[----:B------:R2:W-:Y:S01]  /*6e40*/  @P4 STG.E.U8 desc[UR12][R28.64], R35 ;  /* 0x000000231c004986 */ /* 0x0005e2000c10110c */
[----:B------:R-:W-:Y:S01]  /*6e50*/  PRMT R37, R21, 0x7770, RZ ;  /* 0x0000777015257816 */ /* 0x000fe200000000ff */
[C---:B0-----:R-:W-:Y:S01]  /*6e60*/  VIADD R33, R31.reuse, UR4 ;  /* 0x000000041f217c36 */ /* 0x041fe20008000000 */
[----:B------:R-:W-:Y:S01]  /*6e70*/  IADD3 R26, P6, R31, R0, RZ ;  /* 0x000000001f1a7210 */ /* 0x000fe20007fde0ff */
[----:B------:R-:W-:Y:S01]  /*6e80*/  VIADD R3, R181, 0x24 ;  /* 0x00000024b5037836 */ /* 0x000fe20000000000 */
[----:B------:R-:W-:Y:S01]  /*6e90*/  ULDC UR5, c[0x0][0x22c] ;  /* 0x00008b0000057ab9 */ /* 0x000fe20000000800 */
[----:B------:R0:W-:Y:S01]  /*6ea0*/  @P5 STG.E.U8 desc[UR12][R24.64], R37 ;  /* 0x0000002518005986 */ /* 0x0001e2000c10110c */
[----:B------:R-:W-:-:S02]  /*6eb0*/  LEA.HI.X.SX32 R27, R31, R2, 0x1, P6 ;  /* 0x000000021f1b7211 */ /* 0x000fc400030f0eff */
[----:B------:R-:W-:Y:S01]  /*6ec0*/  ISETP.LT.AND P2, PT, R3, UR5, !P0 ;  /* 0x0000000503007c0c */ /* 0x000fe2000c741270 */
[----:B------:R-:W-:Y:S01]  /*6ed0*/  VIADD R3, R181, 0x25 ;  /* 0x00000025b5037836 */ /* 0x000fe20000000000 */
[----:B------:R-:W-:Y:S01]  /*6ee0*/  ULDC UR5, c[0x0][0x22c] ;  /* 0x00008b0000057ab9 */ /* 0x000fe20000000800 */
[----:B--2---:R-:W-:Y:S02]  /*6ef0*/  IADD3 R28, P6, R33, R0, RZ ;  /* 0x00000000211c7210 */ /* 0x004fe40007fde0ff */
[----:B------:R-:W-:Y:S02]  /*6f00*/  PRMT R35, R21, 0x7771, RZ ;  /* 0x0000777115237816 */ /* 0x000fe400000000ff */
[C---:B------:R-:W-:Y:S01]  /*6f10*/  LEA.HI.X.SX32 R29, R33.reuse, R2, 0x1, P6 ;  /* 0x00000002211d7211 */ /* 0x040fe200030f0eff */
[----:B------:R-:W-:Y:S01]  /*6f20*/  VIADD R33, R33, UR4 ;  /* 0x0000000421217c36 */ /* 0x000fe20008000000 */
[----:B------:R-:W-:Y:S01]  /*6f30*/  ISETP.LT.AND P1, PT, R3, UR5, !P0 ;  /* 0x0000000503007c0c */ /* 0x000fe2000c721270 */
[----:B------:R2:W-:Y:S01]  /*6f40*/  @P3 STG.E.U8 desc[UR12][R26.64], R35 ;  /* 0x000000231a003986 */ /* 0x0005e2000c10110c */
[----:B0-----:R-:W-:Y:S01]  /*6f50*/  PRMT R37, R22, 0x7770, RZ ;  /* 0x0000777016257816 */ /* 0x001fe200000000ff */
[C---:B------:R-:W-:Y:S01]  /*6f60*/  VIADD R31, R33.reuse, UR4 ;  /* 0x00000004211f7c36 */ /* 0x040fe20008000000 */
        /* <DEDUP_REMOVED lines=8> */
[C---:B--2---:R-:W-:Y:S02]  /*6ff0*/  IADD3 R26, P6, R31.reuse, R0, RZ ;  /* 0x000000001f1a7210 */ /* 0x044fe40007fde0ff */
        /* <DEDUP_REMOVED lines=44> */
[----:B------:R-:W-:Y:S02]  /*72c0*/  IADD3 R20, P6, R33, R0, RZ ;  /* 0x0000000021147210 */ /* 0x000fe40007fde0ff */
[----:B------:R-:W-:Y:S01]  /*72d0*/  ISETP.LT.AND P5, PT, R3, UR5, !P0 ;  /* 0x0000000503007c0c */ /* 0x000fe2000c7a1270 */
[----:B------:R-:W-:Y:S01]  /*72e0*/  VIADD R3, R181, 0x2d ;  /* 0x0000002db5037836 */ /* 0x000fe20000000000 */
[----:B--2---:R-:W-:Y:S01]  /*72f0*/  PRMT R35, R21, 0x7773, RZ ;  /* 0x0000777315237816 */ /* 0x004fe200000000ff */
[----:B------:R-:W-:Y:S01]  /*7300*/  ULDC UR5, c[0x0][0x22c] ;  /* 0x00008b0000057ab9 */ /* 0x000fe20000000800 */
        /* <DEDUP_REMOVED lines=19> */
[----:B------:R-:W-:Y:S01]  /*7440*/  VIADD R3, R181, 0x30 ;  /* 0x00000030b5037836 */ /* 0x000fe20000000000 */
[----:B------:R-:W-:Y:S01]  /*7450*/  PRMT R35, R23, 0x7772, RZ ;  /* 0x0000777217237816 */ /* 0x000fe200000000ff */
[C---:B0-----:R-:W-:Y:S01]  /*7460*/  VIADD R31, R29.reuse, UR4 ;  /* 0x000000041d1f7c36 */ /* 0x041fe20008000000 */
[----:B------:R-:W-:Y:S01]  /*7470*/  IADD3 R20, P6, R29, R0, RZ ;  /* 0x000000001d147210 */ /* 0x000fe20007fde0ff */
[----:B------:R-:W-:Y:S01]  /*7480*/  ULDC UR5, c[0x0][0x22c] ;  /* 0x00008b0000057ab9 */ /* 0x000fe20000000800 */
[----:B------:R-:W-:Y:S01]  /*7490*/  PRMT R33, R23, 0x7773, RZ ;  /* 0x0000777317217816 */ /* 0x000fe200000000ff */
[----:B------:R0:W-:Y:S01]  /*74a0*/  @P3 STG.E.U8 desc[UR12][R26.64], R37 ;  /* 0x000000251a003986 */ /* 0x0001e2000c10110c */
[----:B------:R-:W-:-:S02]  /*74b0*/  LEA.HI.X.SX32 R21, R29, R2, 0x1, P6 ;  /* 0x000000021d157211 */ /* 0x000fc400030f0eff */
[----:B------:R-:W-:Y:S01]  /*74c0*/  IADD3 R22, P6, R31, R0, RZ ;  /* 0x000000001f167210 */ /* 0x000fe20007fde0ff */
[----:B------:R2:W-:Y:S01]  /*74d0*/  @P2 STG.E.U8 desc[UR12][R24.64], R35 ;  /* 0x0000002318002986 */ /* 0x0005e2000c10110c */
[----:B------:R-:W-:Y:S01]  /*74e0*/  ISETP.LT.AND P4, PT, R3, UR5, !P0 ;  /* 0x0000000503007c0c */ /* 0x000fe2000c781270 */
[----:B------:R-:W-:Y:S01]  /*74f0*/  VIADD R3, R181, 0x31 ;  /* 0x00000031b5037836 */ /* 0x000fe20000000000 */
[C---:B------:R-:W-:Y:S01]  /*7500*/  LEA.HI.X.SX32 R23, R31.reuse, R2, 0x1, P6 ;  /* 0x000000021f177211 */ /* 0x040fe200030f0eff */
[----:B------:R-:W-:Y:S01]  /*7510*/  VIADD R31, R31, UR4 ;  /* 0x000000041f1f7c36 */ /* 0x000fe20008000000 */
[----:B------:R-:W-:Y:S01]  /*7520*/  ULDC UR5, c[0x0][0x22c] ;  /* 0x00008b0000057ab9 */ /* 0x000fe20000000800 */
[----:B------:R3:W-:Y:S01]  /*7530*/  @P1 STG.E.U8 desc[UR12][R20.64], R33 ;  /* 0x0000002114001986 */ /* 0x0007e2000c10110c */
[----:B------:R-:W-:Y:S01]  /*7540*/  ISETP.LT.AND P5, PT, R3, UR5, !P0 ;  /* 0x0000000503007c0c */ /* 0x000fe2000c7a1270 */
[----:B0-----:R-:W-:Y:S01]  /*7550*/  VIADD R27, R31, UR4 ;  /* 0x000000041f1b7c36 */ /* 0x001fe20008000000 */
[----:B------:R-:W-:Y:S01]  /*7560*/  PRMT R29, R12, 0x7770, RZ ;  /* 0x000077700c1d7816 */ /* 0x000fe200000000ff */
[----:B------:R-:W-:Y:S01]  /*7570*/  VIADD R3, R181, 0x32 ;  /* 0x00000032b5037836 */ /* 0x000fe20000000000 */
[----:B------:R-:W-:Y:S01]  /*7580*/  ULDC UR5, c[0x0][0x22c] ;  /* 0x00008b0000057ab9 */ /* 0x000fe20000000800 */
[----:B--2---:R-:W-:-:S02]  /*7590*/  IADD3 R24, P6, R31, R0, RZ ;  /* 0x000000001f187210 */ /* 0x004fc40007fde0ff */
[----:B------:R0:W-:Y:S01]  /*75a0*/  @P4 STG.E.U8 desc[UR12][R22.64], R29 ;  /* 0x0000001d16004986 */ /* 0x0001e2000c10110c */
[----:B------:R-:W-:Y:S01]  /*75b0*/  ISETP.LT.AND P3, PT, R3, UR5, !P0 ;  /* 0x0000000503007c0c */ /* 0x000fe2000c761270 */
[----:B------:R-:W-:Y:S01]  /*75c0*/  VIADD R3, R181, 0x33 ;  /* 0x00000033b5037836 */ /* 0x000fe20000000000 */
[----:B------:R-:W-:Y:S01]  /*75d0*/  LEA.HI.X.SX32 R25, R31, R2, 0x1, P6 ;  /* 0x000000021f197211 */ /* 0x000fe200030f0eff */
[----:B------:R-:W-:Y:S01]  /*75e0*/  ULDC UR5, c[0x0][0x22c] ;  /* 0x00008b0000057ab9 */ /* 0x000fe20000000800 */
[C---:B---3--:R-:W-:Y:S02]  /*75f0*/  IADD3 R20, P6, R27.reuse, R0, RZ ;  /* 0x000000001b147210 */ /* 0x048fe40007fde0ff */
        /* <DEDUP_REMOVED lines=118> */
[----:B------:R-:W-:Y:S01]  /*7d60*/  ULDC UR5, c[0x0][0x22c] ;  /* 0x00008b0000057ab9 */ /* 0x000fe20000000800 */
[----:B------:R-:W-:Y:S01]  /*7d70*/  VIADD R3, R181, 0x42 ;  /* 0x00000042b5037836 */ /* 0x000fe20000000000 */
[----:B------:R-:W-:-:S02]  /*7d80*/  PRMT R25, R8, 0x7770, RZ ;  /* 0x0000777008197816 */ /* 0x000fc400000000ff */
[----:B--2---:R-:W-:Y:S02]  /*7d90*/  IADD3 R20, P6, R27, R0, RZ ;  /* 0x000000001b147210 */ /* 0x004fe40007fde0ff */
[----:B------:R-:W-:Y:S01]  /*7da0*/  ISETP.LT.AND P2, PT, R3, UR5, !P0 ;  /* 0x0000000503007c0c */ /* 0x000fe2000c741270 */
[----:B------:R-:W-:Y:S01]  /*7db0*/  VIADD R3, R181, 0x43 ;  /* 0x00000043b5037836 */ /* 0x000fe20000000000 */
[----:B------:R-:W-:Y:S01]  /*7dc0*/  LEA.HI.X.SX32 R21, R27, R2, 0x1, P6 ;  /* 0x000000021b157211 */ /* 0x000fe200030f0eff */
[----:B------:R-:W-:Y:S01]  /*7dd0*/  ULDC UR5, c[0x0][0x22c] ;  /* 0x00008b0000057ab9 */ /* 0x000fe20000000800 */
[C---:B---3--:R-:W-:Y:S01]  /*7de0*/  IADD3 R12, P6, R23.reuse, R0, RZ ;  /* 0x00000000170c7210 */ /* 0x048fe20007fde0ff */
[----:B------:R0:W-:Y:S01]  /*7df0*/  @P5 STG.E.U8 desc[UR12][R14.64], R25 ;  /* 0x000000190e005986 */ /* 0x0001e2000c10110c */
[----:B------:R-:W-:Y:S02]  /*7e00*/  PRMT R27, R8, 0x7771, RZ ;  /* 0x00007771081b7816 */ /* 0x000fe400000000ff */
[C---:B------:R-:W-:Y:S01]  /*7e10*/  LEA.HI.X.SX32 R13, R23.reuse, R2, 0x1, P6 ;  /* 0x00000002170d7211 */ /* 0x040fe200030f0eff */
[----:B------:R-:W-:Y:S01]  /*7e20*/  VIADD R23, R23, UR4 ;  /* 0x0000000417177c36 */ /* 0x000fe20008000000 */
[----:B------:R-:W-:Y:S01]  /*7e30*/  ISETP.LT.AND P1, PT, R3, UR5, !P0 ;  /* 0x0000000503007c0c */ /* 0x000fe2000c721270 */
[----:B------:R-:W-:Y:S01]  /*7e40*/  VIADD R3, R181, 0x44 ;  /* 0x00000044b5037836 */ /* 0x000fe20000000000 */
[----:B------:R2:W-:Y:S01]  /*7e50*/  @P3 STG.E.U8 desc[UR12][R20.64], R27 ;  /* 0x0000001b14003986 */ /* 0x0005e2000c10110c */
[----:B------:R-:W-:Y:S01]  /*7e60*/  ULDC UR5, c[0x0][0x22c] ;  /* 0x00008b0000057ab9 */ /* 0x000fe20000000800 */
[----:B------:R-:W-:-:S02]  /*7e70*/  PRMT R29, R9, 0x7770, RZ ;  /* 0x00007770091d7816 */ /* 0x000fc400000000ff */
[----:B------:R-:W-:Y:S01]  /*7e80*/  ISETP.LT.AND P4, PT, R3, UR5, !P0 ;  /* 0x0000000503007c0c */ /* 0x000fe2000c781270 */
[C---:B0-----:R-:W-:Y:S01]  /*7e90*/  VIADD R25, R23.reuse, UR4 ;  /* 0x0000000417197c36 */ /* 0x041fe20008000000 */
[----:B------:R-:W-:Y:S01]  /*7ea0*/  IADD3 R14, P6, R23, R0, RZ ;  /* 0x00000000170e7210 */ /* 0x000fe20007fde0ff */
[----:B------:R-:W-:Y:S01]  /*7eb0*/  VIADD R3, R181, 0x45 ;  /* 0x00000045b5037836 */ /* 0x000fe20000000000 */
[----:B------:R-:W-:Y:S01]  /*7ec0*/  ULDC UR5, c[0x0][0x22c] ;  /* 0x00008b0000057ab9 */ /* 0x000fe20000000800 */
[----:B------:R0:W-:Y:S01]  /*7ed0*/  @P2 STG.E.U8 desc[UR12][R12.64], R29 ;  /* 0x0000001d0c002986 */ /* 0x0001e2000c10110c */
[----:B------:R-:W-:Y:S02]  /*7ee0*/  LEA.HI.X.SX32 R15, R23, R2, 0x1, P6 ;  /* 0x00000002170f7211 */ /* 0x000fe400030f0eff */
[----:B--2---:R-:W-:Y:S02]  /*7ef0*/  IADD3 R20, P6, R25, R0, RZ ;  /* 0x0000000019147210 */ /* 0x004fe40007fde0ff */
[----:B------:R-:W-:Y:S01]  /*7f00*/  ISETP.LT.AND P5, PT, R3, UR5, !P0 ;  /* 0x0000000503007c0c */ /* 0x000fe2000c7a1270 */
[----:B------:R-:W-:Y:S01]  /*7f10*/  VIADD R3, R181, 0x46 ;  /* 0x00000046b5037836 */ /* 0x000fe20000000000 */
[C---:B------:R-:W-:Y:S01]  /*7f20*/  LEA.HI.X.SX32 R21, R25.reuse, R2, 0x1, P6 ;  /* 0x0000000219157211 */ /* 0x040fe200030f0eff */
[----:B------:R-:W-:Y:S01]  /*7f30*/  VIADD R25, R25, UR4 ;  /* 0x0000000419197c36 */ /* 0x000fe20008000000 */
[----:B------:R-:W-:Y:S01]  /*7f40*/  PRMT R27, R9, 0x7771, RZ ;  /* 0x00007771091b7816 */ /* 0x000fe200000000ff */
[----:B------:R-:W-:-:S02]  /*7f50*/  ULDC UR5, c[0x0][0x22c] ;  /* 0x00008b0000057ab9 */ /* 0x000fc40000000800 */
[C---:B------:R-:W-:Y:S01]  /*7f60*/  VIADD R23, R25.reuse, UR4 ;  /* 0x0000000419177c36 */ /* 0x040fe20008000000 */
[----:B0-----:R-:W-:Y:S01]  /*7f70*/  IADD3 R12, P6, R25, R0, RZ ;  /* 0x00000000190c7210 */ /* 0x001fe20007fde0ff */
[----:B------:R0:W-:Y:S01]  /*7f80*/  @P1 STG.E.U8 desc[UR12][R14.64], R27 ;  /* 0x0000001b0e001986 */ /* 0x0001e2000c10110c */
[----:B------:R-:W-:Y:S01]  /*7f90*/  ISETP.LT.AND P3, PT, R3, UR5, !P0 ;  /* 0x0000000503007c0c */ /* 0x000fe2000c761270 */
[----:B------:R-:W-:Y:S01]  /*7fa0*/  VIADD R3, R181, 0x47 ;  /* 0x00000047b5037836 */ /* 0x000fe20000000000 */
[----:B------:R-:W-:Y:S01]  /*7fb0*/  LEA.HI.X.SX32 R13, R25, R2, 0x1, P6 ;  /* 0x00000002190d7211 */ /* 0x000fe200030f0eff */
[----:B------:R-:W-:Y:S01]  /*7fc0*/  ULDC UR5, c[0x0][0x22c] ;  /* 0x00008b0000057ab9 */ /* 0x000fe20000000800 */
[----:B------:R-:W-:Y:S02]  /*7fd0*/  PRMT R29, R10, 0x7770, RZ ;  /* 0x000077700a1d7816 */ /* 0x000fe400000000ff */
[----:B------:R-:W-:Y:S01]  /*7fe0*/  ISETP.LT.AND P2, PT, R3, UR5, !P0 ;  /* 0x0000000503007c0c */ /* 0x000fe2000c741270 */
[----:B------:R-:W-:Y:S01]  /*7ff0*/  VIADD R3, R181, 0x48 ;  /* 0x00000048b5037836 */ /* 0x000fe20000000000 */
[----:B------:R-:W-:Y:S01]  /*8000*/  ULDC UR5, c[0x0][0x22c] ;  /* 0x00008b0000057ab9 */ /* 0x000fe20000000800 */
[----:B------:R2:W-:Y:S01]  /*8010*/  @P4 STG.E.U8 desc[UR12][R20.64], R29 ;  /* 0x0000001d14004986 */ /* 0x0005e2000c10110c */
[----:B0-----:R-:W-:-:S02]  /*8020*/  IADD3 R14, P6, R23, R0, RZ ;  /* 0x00000000170e7210 */ /* 0x001fc40007fde0ff */
[----:B------:R-:W-:Y:S02]  /*8030*/  PRMT R27, R10, 0x7771, RZ ;  /* 0x000077710a1b7816 */ /* 0x000fe400000000ff */
[C---:B------:R-:W-:Y:S01]  /*8040*/  LEA.HI.X.SX32 R15, R23.reuse, R2, 0x1, P6 ;  /* 0x00000002170f7211 */ /* 0x040fe200030f0eff */
[----:B------:R-:W-:Y:S01]  /*8050*/  VIADD R23, R23, UR4 ;  /* 0x0000000417177c36 */ /* 0x000fe20008000000 */
[----:B------:R-:W-:Y:S01]  /*8060*/  ISETP.LT.AND P1, PT, R3, UR5, !P0 ;  /* 0x0000000503007c0c */ /* 0x000fe2000c721270 */
[----:B------:R-:W-:Y:S01]  /*8070*/  VIADD R3, R181, 0x49 ;  /* 0x00000049b5037836 */ /* 0x000fe20000000000 */
[----:B------:R0:W-:Y:S01]  /*8080*/  @P5 STG.E.U8 desc[UR12][R12.64], R27 ;  /* 0x0000001b0c005986 */ /* 0x0001e2000c10110c */
[C---:B------:R-:W-:Y:S01]  /*8090*/  VIADD R25, R23.reuse, UR4 ;  /* 0x0000000417197c36 */ /* 0x040fe20008000000 */
[----:B--2---:R-:W-:Y:S01]  /*80a0*/  IADD3 R20, P6, R23, R0, RZ ;  /* 0x0000000017147210 */ /* 0x004fe20007fde0ff */
[----:B------:R-:W-:Y:S01]  /*80b0*/  ULDC UR5, c[0x0][0x22c] ;  /* 0x00008b0000057ab9 */ /* 0x000fe20000000800 */
[----:B------:R-:W-:-:S02]  /*80c0*/  PRMT R29, R11, 0x7770, RZ ;  /* 0x000077700b1d7816 */ /* 0x000fc400000000ff */
[----:B------:R-:W-:Y:S02]  /*80d0*/  LEA.HI.X.SX32 R21, R23, R2, 0x1, P6 ;  /* 0x0000000217157211 */ /* 0x000fe400030f0eff */
[----:B------:R-:W-:Y:S01]  /*80e0*/  ISETP.LT.AND P4, PT, R3, UR5, !P0 ;  /* 0x0000000503007c0c */ /* 0x000fe2000c781270 */
[----:B------:R-:W-:Y:S01]  /*80f0*/  VIADD R3, R181, 0x4a ;  /* 0x0000004ab5037836 */ /* 0x000fe20000000000 */
[----:B------:R-:W-:Y:S01]  /*8100*/  ULDC UR5, c[0x0][0x22c] ;  /* 0x00008b0000057ab9 */ /* 0x000fe20000000800 */
[----:B------:R2:W-:Y:S01]  /*8110*/  @P3 STG.E.U8 desc[UR12][R14.64], R29 ;  /* 0x0000001d0e003986 */ /* 0x0005e2000c10110c */
[----:B0-----:R-:W-:Y:S02]  /*8120*/  IADD3 R12, P6, R25, R0, RZ ;  /* 0x00000000190c7210 */ /* 0x001fe40007fde0ff */
[----:B------:R-:W-:Y:S01]  /*8130*/  ISETP.LT.AND P5, PT, R3, UR5, !P0 ;  /* 0x0000000503007c0c */ /* 0x000fe2000c7a1270 */
[----:B------:R-:W-:Y:S01]  /*8140*/  VIADD R3, R181, 0x4b ;  /* 0x0000004bb5037836 */ /* 0x000fe20000000000 */
[C---:B------:R-:W-:Y:S01]  /*8150*/  LEA.HI.X.SX32 R13, R25.reuse, R2, 0x1, P6 ;  /* 0x00000002190d7211 */ /* 0x040fe200030f0eff */
[----:B------:R-:W-:Y:S01]  /*8160*/  VIADD R25, R25, UR4 ;  /* 0x0000000419197c36 */ /* 0x000fe20008000000 */
[----:B------:R-:W-:Y:S01]  /*8170*/  PRMT R27, R11, 0x7771, RZ ;  /* 0x000077710b1b7816 */ /* 0x000fe200000000ff */
[----:B------:R-:W-:-:S02]  /*8180*/  ULDC UR5, c[0x0][0x22c] ;  /* 0x00008b0000057ab9 */ /* 0x000fc40000000800 */
[----:B------:R-:W-:Y:S01]  /*8190*/  VIADD R23, R25, UR4 ;  /* 0x0000000419177c36 */ /* 0x000fe20008000000 */
[----:B------:R-:W-:Y:S01]  /*81a0*/  ISETP.LT.AND P3, PT, R3, UR5, !P0 ;  /* 0x0000000503007c0c */ /* 0x000fe2000c761270 */
[----:B------:R0:W-:Y:S01]  /*81b0*/  @P2 STG.E.U8 desc[UR12][R20.64], R27 ;  /* 0x0000001b14002986 */ /* 0x0001e2000c10110c */
[----:B--2---:R-:W-:Y:S01]  /*81c0*/  IADD3 R14, P6, R25, R0, RZ ;  /* 0x00000000190e7210 */ /* 0x004fe20007fde0ff */
[----:B------:R-:W-:Y:S01]  /*81d0*/  VIADD R3, R181, 0x4c ;  /* 0x0000004cb5037836 */ /* 0x000fe20000000000 */
[----:B------:R-:W-:Y:S01]  /*81e0*/  ULDC UR5, c[0x0][0x22c] ;  /* 0x00008b0000057ab9 */ /* 0x000fe20000000800 */
[----:B------:R-:W-:Y:S02]  /*81f0*/  PRMT R29, R8, 0x7772, RZ ;  /* 0x00007772081d7816 */ /* 0x000fe400000000ff */
[----:B------:R-:W-:Y:S02]  /*8200*/  LEA.HI.X.SX32 R15, R25, R2, 0x1, P6 ;  /* 0x00000002190f7211 */ /* 0x000fe400030f0eff */
[----:B------:R-:W-:Y:S01]  /*8210*/  ISETP.LT.AND P2, PT, R3, UR5, !P0 ;  /* 0x0000000503007c0c */ /* 0x000fe2000c741270 */
[----:B------:R-:W-:Y:S01]  /*8220*/  VIADD R3, R181, 0x4d ;  /* 0x0000004db5037836 */ /* 0x000fe20000000000 */
[----:B------:R2:W-:Y:S01]  /*8230*/  @P1 STG.E.U8 desc[UR12][R12.64], R29 ;  /* 0x0000001d0c001986 */ /* 0x0005e2000c10110c */
[----:B------:R-:W-:Y:S01]  /*8240*/  ULDC UR5, c[0x0][0x22c] ;  /* 0x00008b0000057ab9 */ /* 0x000fe20000000800 */
[----:B0-----:R-:W-:-:S02]  /*8250*/  IADD3 R20, P6, R23, R0, RZ ;  /* 0x0000000017147210 */ /* 0x001fc40007fde0ff */
[----:B------:R-:W-:Y:S01]  /*8260*/  ISETP.LT.AND P1, PT, R3, UR5, !P0 ;  /* 0x0000000503007c0c */ /* 0x000fe2000c721270 */
[----:B------:R-:W-:Y:S01]  /*8270*/  VIADD R3, R181, 0x4e ;  /* 0x0000004eb5037836 */ /* 0x000fe20000000000 */
[C---:B------:R-:W-:Y:S01]  /*8280*/  LEA.HI.X.SX32 R21, R23.reuse, R2, 0x1, P6 ;  /* 0x0000000217157211 */ /* 0x040fe200030f0eff */
[----:B------:R-:W-:Y:S01]  /*8290*/  VIADD R23, R23, UR4 ;  /* 0x0000000417177c36 */ /* 0x000fe20008000000 */
[----:B------:R-:W-:Y:S01]  /*82a0*/  PRMT R27, R8, 0x7773, RZ ;  /* 0x00007773081b7816 */ /* 0x000fe200000000ff */
[----:B------:R-:W-:Y:S02]  /*82b0*/  ULDC UR5, c[0x0][0x22c] ;  /* 0x00008b0000057ab9 */ /* 0x000fe40000000800 */
[C---:B------:R-:W-:Y:S01]  /*82c0*/  VIADD R25, R23.reuse, UR4 ;  /* 0x0000000417197c36 */ /* 0x040fe20008000000 */
[----:B--2---:R-:W-:Y:S01]  /*82d0*/  IADD3 R12, P6, R23, R0, RZ ;  /* 0x00000000170c7210 */ /* 0x004fe20007fde0ff */
[----:B------:R0:W-:Y:S01]  /*82e0*/  @P4 STG.E.U8 desc[UR12][R14.64], R27 ;  /* 0x0000001b0e004986 */ /* 0x0001e2000c10110c */
[----:B------:R-:W-:-:S02]  /*82f0*/  PRMT R29, R9, 0x7772, RZ ;  /* 0x00007772091d7816 */ /* 0x000fc400000000ff */
[----:B------:R-:W-:Y:S02]  /*8300*/  LEA.HI.X.SX32 R13, R23, R2, 0x1, P6 ;  /* 0x00000002170d7211 */ /* 0x000fe400030f0eff */
[----:B------:R-:W-:Y:S01]  /*8310*/  IADD3 R8, P6, R25, R0, RZ ;  /* 0x0000000019087210 */ /* 0x000fe20007fde0ff */
[----:B------:R2:W-:Y:S01]  /*8320*/  @P5 STG.E.U8 desc[UR12][R20.64], R29 ;  /* 0x0000001d14005986 */ /* 0x0005e2000c10110c */
[----:B------:R-:W-:Y:S01]  /*8330*/  ISETP.LT.AND P4, PT, R3, UR5, !P0 ;  /* 0x0000000503007c0c */ /* 0x000fe2000c781270 */
[----:B------:R-:W-:Y:S01]  /*8340*/  VIADD R3, R181, 0x4f ;  /* 0x0000004fb5037836 */ /* 0x000fe20000000000 */
[----:B------:R-:W-:Y:S01]  /*8350*/  ULDC UR5, c[0x0][0x22c] ;  /* 0x00008b0000057ab9 */ /* 0x000fe20000000800 */
[C---:B------:R-:W-:Y:S02]  /*8360*/  PRMT R23, R10.reuse, 0x7772, RZ ;  /* 0x000077720a177816 */ /* 0x040fe400000000ff */
[----:B0-----:R-:W-:Y:S02]  /*8370*/  PRMT R27, R9, 0x7773, RZ ;  /* 0x00007773091b7816 */ /* 0x001fe400000000ff */
[C---:B------:R-:W-:Y:S01]  /*8380*/  LEA.HI.X.SX32 R9, R25.reuse, R2, 0x1, P6 ;  /* 0x0000000219097211 */ /* 0x040fe200030f0eff */
[----:B------:R-:W-:Y:S01]  /*8390*/  VIADD R25, R25, UR4 ;  /* 0x0000000419197c36 */ /* 0x000fe20008000000 */
[----:B------:R-:W-:Y:S01]  /*83a0*/  ISETP.LT.AND P5, PT, R3, UR5, !P0 ;  /* 0x0000000503007c0c */ /* 0x000fe2000c7a1270 */
[----:B------:R-:W-:Y:S01]  /*83b0*/  VIADD R3, R181, 0x50 ;  /* 0x00000050b5037836 */ /* 0x000fe20000000000 */
[----:B------:R-:W-:Y:S01]  /*83c0*/  ULDC UR5, c[0x0][0x22c] ;  /* 0x00008b0000057ab9 */ /* 0x000fe20000000800 */
[C---:B--2---:R-:W-:Y:S01]  /*83d0*/  VIADD R21, R25.reuse, UR4 ;  /* 0x0000000419157c36 */ /* 0x044fe20008000000 */
[----:B------:R-:W-:Y:S01]  /*83e0*/  IADD3 R14, P6, R25, R0, RZ ;  /* 0x00000000190e7210 */ /* 0x000fe20007fde0ff */
[----:B------:R0:W-:Y:S01]  /*83f0*/  @P3 STG.E.U8 desc[UR12][R12.64], R27 ;  /* 0x0000001b0c003986 */ /* 0x0001e2000c10110c */
[----:B------:R-:W-:Y:S01]  /*8400*/  ISETP.LT.AND P3, PT, R3, UR5, !P0 ;  /* 0x0000000503007c0c */ /* 0x000fe2000c761270 */
[----:B------:R-:W-:Y:S01]  /*8410*/  VIADD R3, R181, 0x51 ;  /* 0x00000051b5037836 */ /* 0x000fe20000000000 */
[----:B------:R-:W-:Y:S01]  /*8420*/  LEA.HI.X.SX32 R15, R25, R2, 0x1, P6 ;  /* 0x00000002190f7211 */ /* 0x000fe200030f0eff */
[----:B------:R-:W-:Y:S01]  /*8430*/  ULDC UR5, c[0x0][0x22c] ;  /* 0x00008b0000057ab9 */ /* 0x000fe20000000800 */
[----:B------:R2:W-:Y:S01]  /*8440*/  @P2 STG.E.U8 desc[UR12][R8.64], R23 ;  /* 0x0000001708002986 */ /* 0x0005e2000c10110c */
[----:B------:R-:W-:-:S02]  /*8450*/  PRMT R29, R10, 0x7773, RZ ;  /* 0x000077730a1d7816 */ /* 0x000fc400000000ff */
[----:B------:R-:W-:Y:S01]  /*8460*/  ISETP.LT.AND P2, PT, R3, UR5, !P0 ;  /* 0x0000000503007c0c */ /* 0x000fe2000c741270 */
[----:B------:R-:W-:Y:S01]  /*8470*/  VIADD R3, R181, 0x52 ;  /* 0x00000052b5037836 */ /* 0x000fe20000000000 */
[----:B------:R-:W-:Y:S01]  /*8480*/  ULDC UR5, c[0x0][0x22c] ;  /* 0x00008b0000057ab9 */ /* 0x000fe20000000800 */
[----:B------:R-:W-:Y:S01]  /*8490*/  @P1 STG.E.U8 desc[UR12][R14.64], R29 ;  /* 0x0000001d0e001986 */ /* 0x000fe2000c10110c */
[----:B0-----:R-:W-:Y:S02]  /*84a0*/  IADD3 R12, P6, R21, R0, RZ ;  /* 0x00000000150c7210 */ /* 0x001fe40007fde0ff */
[----:B------:R-:W-:Y:S02]  /*84b0*/  PRMT R27, R11, 0x7772, RZ ;  /* 0x000077720b1b7816 */ /* 0x000fe400000000ff */
        /* <DEDUP_REMOVED lines=12> */
[----:B------:R-:W-:-:S02]  /*8580*/  IADD3 R10, P6, R23, R0, RZ ;  /* 0x00000000170a7210 */ /* 0x000fc40007fde0ff */
[----:B------:R-:W-:Y:S02]  /*8590*/  PRMT R25, R11, 0x7773, RZ ;  /* 0x000077730b197816 */ /* 0x000fe400000000ff */
[C---:B------:R-:W-:Y:S01]  /*85a0*/  LEA.HI.X.SX32 R11, R23.reuse, R2, 0x1, P6 ;  /* 0x00000002170b7211 */ /* 0x040fe200030f0eff */
[----:B------:R-:W-:Y:S01]  /*85b0*/  VIADD R23, R23, UR4 ;  /* 0x0000000417177c36 */ /* 0x000fe20008000000 */
[----:B------:R-:W-:Y:S01]  /*85c0*/  ISETP.LT.AND P6, PT, R3, UR5, !P0 ;  /* 0x0000000503007c0c */ /* 0x000fe2000c7c1270 */
[----:B------:R0:W-:Y:S01]  /*85d0*/  @P5 STG.E.U8 desc[UR12][R8.64], R25 ;  /* 0x0000001908005986 */ /* 0x0001e2000c10110c */
[C---:B----4-:R-:W-:Y:S01]  /*85e0*/  PRMT R27, R16.reuse, 0x7770, RZ ;  /* 0x00007770101b7816 */ /* 0x050fe200000000ff */
[----:B------:R-:W-:Y:S01]  /*85f0*/  VIADD R3, R181, 0x55 ;  /* 0x00000055b5037836 */ /* 0x000fe20000000000 */
[----:B------:R-:W-:Y:S01]  /*8600*/  ULDC UR4, c[0x0][0x248] ;  /* 0x0000920000047ab9 */ /* 0x000fe20000000800 */
[----:B------:R-:W-:Y:S01]  /*8610*/  ULDC UR5, c[0x0][0x22c] ;  /* 0x00008b0000057ab9 */ /* 0x000fe20000000800 */
[C---:B------:R-:W-:Y:S01]  /*8620*/  VIADD R15, R23.reuse, UR4 ;  /* 0x00000004170f7c36 */ /* 0x040fe20008000000 */
[----:B------:R2:W-:Y:S01]  /*8630*/  @P3 STG.E.U8 desc[UR12][R10.64], R27 ;  /* 0x0000001b0a003986 */ /* 0x0005e2000c10110c */
[----:B------:R-:W-:Y:S01]  /*8640*/  IADD3 R12, P3, R23, R0, RZ ;  /* 0x00000000170c7210 */ /* 0x000fe20007f7e0ff */
[----:B------:R-:W-:Y:S01]  /*8650*/  ULDC UR4, c[0x0][0x22c] ;  /* 0x00008b0000047ab9 */ /* 0x000fe20000000800 */
[----:B------:R-:W-:Y:S01]  /*8660*/  ISETP.LT.AND P5, PT, R3, UR5, !P0 ;  /* 0x0000000503007c0c */ /* 0x000fe2000c7a1270 */
[----:B------:R-:W-:Y:S01]  /*8670*/  VIADD R3, R181, 0x56 ;  /* 0x00000056b5037836 */ /* 0x000fe20000000000 */
[----:B------:R-:W-:Y:S01]  /*8680*/  LEA.HI.X.SX32 R13, R23, R2, 0x1, P3 ;  /* 0x00000002170d7211 */ /* 0x000fe200018f0eff */
[----:B------:R-:W-:Y:S01]  /*8690*/  ULDC UR5, c[0x0][0x22c] ;  /* 0x00008b0000057ab9 */ /* 0x000fe20000000800 */
[----:B------:R-:W-:-:S02]  /*86a0*/  PRMT R21, R16, 0x7771, RZ ;  /* 0x0000777110157816 */ /* 0x000fc400000000ff */
[----:B0-----:R-:W-:Y:S02]  /*86b0*/  IADD3 R8, P3, R15, R0, RZ ;  /* 0x000000000f087210 */ /* 0x001fe40007f7e0ff */
[----:B------:R-:W-:Y:S01]  /*86c0*/  PRMT R23, R17, 0x7770, RZ ;  /* 0x0000777011177816 */ /* 0x000fe200000000ff */
[----:B------:R0:W-:Y:S01]  /*86d0*/  @P2 STG.E.U8 desc[UR12][R12.64], R21 ;  /* 0x000000150c002986 */ /* 0x0001e2000c10110c */
[----:B------:R-:W-:Y:S01]  /*86e0*/  ISETP.LT.AND P2, PT, R3, UR4, !P0 ;  /* 0x0000000403007c0c */ /* 0x000fe2000c741270 */
[----:B------:R-:W-:Y:S01]  /*86f0*/  ULDC UR4, c[0x0][0x248] ;  /* 0x0000920000047ab9 */ /* 0x000fe20000000800 */
[C---:B------:R-:W-:Y:S01]  /*8700*/  LEA.HI.X.SX32 R9, R15.reuse, R2, 0x1, P3 ;  /* 0x000000020f097211 */ /* 0x040fe200018f0eff */
[----:B------:R-:W-:Y:S01]  /*8710*/  VIADD R15, R15, UR4 ;  /* 0x000000040f0f7c36 */ /* 0x000fe20008000000 */
[----:B------:R-:W-:Y:S01]  /*8720*/  ULDC UR4, c[0x0][0x22c] ;  /* 0x00008b0000047ab9 */ /* 0x000fe20000000800 */
[----:B------:R-:W-:Y:S01]  /*8730*/  VIADD R3, R181, 0x57 ;  /* 0x00000057b5037836 */ /* 0x000fe20000000000 */
[----:B------:R-:W-:Y:S01]  /*8740*/  PRMT R25, R18, 0x7770, RZ ;  /* 0x0000777012197816 */ /* 0x000fe200000000ff */
[----:B------:R3:W-:Y:S01]  /*8750*/  @P1 STG.E.U8 desc[UR12][R8.64], R23 ;  /* 0x0000001708001986 */ /* 0x0007e2000c10110c */
[----:B--2---:R-:W-:-:S02]  /*8760*/  IADD3 R10, P1, R15, R0, RZ ;  /* 0x000000000f0a7210 */ /* 0x004fc40007f3e0ff */
[----:B------:R-:W-:Y:S01]  /*8770*/  ISETP.LT.AND P3, PT, R3, UR4, !P0 ;  /* 0x0000000403007c0c */ /* 0x000fe2000c761270 */
[----:B------:R-:W-:Y:S01]  /*8780*/  ULDC UR4, c[0x0][0x248] ;  /* 0x0000920000047ab9 */ /* 0x000fe20000000800 */
[C---:B------:R-:W-:Y:S01]  /*8790*/  LEA.HI.X.SX32 R11, R15.reuse, R2, 0x1, P1 ;  /* 0x000000020f0b7211 */ /* 0x040fe200008f0eff */
[----:B------:R-:W-:Y:S01]  /*87a0*/  VIADD R15, R15, UR4 ;  /* 0x000000040f0f7c36 */ /* 0x000fe20008000000 */
[----:B0-----:R-:W-:Y:S01]  /*87b0*/  PRMT R21, R17, 0x7771, RZ ;  /* 0x0000777111157816 */ /* 0x001fe200000000ff */
[----:B------:R-:W-:Y:S01]  /*87c0*/  ULDC UR4, c[0x0][0x248] ;  /* 0x0000920000047ab9 */ /* 0x000fe20000000800 */
[----:B------:R-:W-:Y:S02]  /*87d0*/  VIADD R3, R181, 0x58 ;  /* 0x00000058b5037836 */ /* 0x000fe40000000000 */
[C---:B------:R-:W-:Y:S01]  /*87e0*/  VIADD R13, R15.reuse, UR4 ;  /* 0x000000040f0d7c36 */ /* 0x040fe20008000000 */
[----:B------:R0:W-:Y:S01]  /*87f0*/  @P4 STG.E.U8 desc[UR12][R10.64], R21 ;  /* 0x000000150a004986 */ /* 0x0001e2000c10110c */
[----:B---3--:R-:W-:Y:S01]  /*8800*/  IADD3 R8, P4, R15, R0, RZ ;  /* 0x000000000f087210 */ /* 0x008fe20007f9e0ff */
[----:B------:R-:W-:Y:S01]  /*8810*/  ULDC UR4, c[0x0][0x248] ;  /* 0x0000920000047ab9 */ /* 0x000fe20000000800 */
[----:B------:R-:W-:Y:S01]  /*8820*/  ISETP.LT.AND P1, PT, R3, UR5, !P0 ;  /* 0x0000000503007c0c */ /* 0x000fe2000c721270 */
[----:B------:R-:W-:Y:S01]  /*8830*/  VIADD R3, R181, 0x59 ;  /* 0x00000059b5037836 */ /* 0x000fe20000000000 */
[----:B------:R-:W-:Y:S01]  /*8840*/  LEA.HI.X.SX32 R9, R15, R2, 0x1, P4 ;  /* 0x000000020f097211 */ /* 0x000fe200020f0eff */
[C---:B------:R-:W-:Y:S01]  /*8850*/  VIADD R15, R13.reuse, UR4 ;  /* 0x000000040d0f7c36 */ /* 0x040fe20008000000 */
[C---:B------:R-:W-:Y:S01]  /*8860*/  IADD3 R12, P4, R13.reuse, R0, RZ ;  /* 0x000000000d0c7210 */ /* 0x040fe20007f9e0ff */
[----:B------:R-:W-:Y:S01]  /*8870*/  ULDC UR5, c[0x0][0x22c] ;  /* 0x00008b0000057ab9 */ /* 0x000fe20000000800 */
[----:B------:R-:W-:Y:S01]  /*8880*/  PRMT R23, R18, 0x7771, RZ ;  /* 0x0000777112177816 */ /* 0x000fe200000000ff */
[----:B------:R2:W-:Y:S01]  /*8890*/  @P6 STG.E.U8 desc[UR12][R8.64], R25 ;  /* 0x0000001908006986 */ /* 0x0005e2000c10110c */
[----:B------:R-:W-:Y:S01]  /*88a0*/  LEA.HI.X.SX32 R13, R13, R2, 0x1, P4 ;  /* 0x000000020d0d7211 */ /* 0x000fe200020f0eff */
[----:B------:R-:W-:Y:S01]  /*88b0*/  ULDC UR4, c[0x0][0x248] ;  /* 0x0000920000047ab9 */ /* 0x000fe20000000800 */
[----:B0-----:R-:W-:-:S02]  /*88c0*/  IADD3 R10, P6, R15, R0, RZ ;  /* 0x000000000f0a7210 */ /* 0x001fc40007fde0ff */
[----:B------:R-:W-:Y:S01]  /*88d0*/  ISETP.LT.AND P4, PT, R3, UR5, !P0 ;  /* 0x0000000503007c0c */ /* 0x000fe2000c781270 */
[----:B------:R-:W-:Y:S01]  /*88e0*/  VIADD R3, R181, 0x5a ;  /* 0x0000005ab5037836 */ /* 0x000fe20000000000 */
[C---:B------:R-:W-:Y:S01]  /*88f0*/  LEA.HI.X.SX32 R11, R15.reuse, R2, 0x1, P6 ;  /* 0x000000020f0b7211 */ /* 0x040fe200030f0eff */
[----:B------:R-:W-:Y:S01]  /*8900*/  VIADD R15, R15, UR4 ;  /* 0x000000040f0f7c36 */ /* 0x000fe20008000000 */
[----:B------:R-:W-:Y:S01]  /*8910*/  PRMT R21, R19, 0x7770, RZ ;  /* 0x0000777013157816 */ /* 0x000fe200000000ff */
[----:B------:R-:W-:Y:S01]  /*8920*/  ULDC UR5, c[0x0][0x22c] ;  /* 0x00008b0000057ab9 */ /* 0x000fe20000000800 */
[----:B------:R0:W-:Y:S01]  /*8930*/  @P5 STG.E.U8 desc[UR12][R12.64], R23 ;  /* 0x000000170c005986 */ /* 0x0001e2000c10110c */
[----:B------:R-:W-:Y:S01]  /*8940*/  ISETP.LT.AND P6, PT, R3, UR5, !P0 ;  /* 0x0000000503007c0c */ /* 0x000fe2000c7c1270 */
[----:B------:R-:W-:Y:S01]  /*8950*/  VIADD R3, R181, 0x5b ;  /* 0x0000005bb5037836 */ /* 0x000fe20000000000 */
[----:B------:R-:W-:Y:S01]  /*8960*/  ULDC UR4, c[0x0][0x248] ;  /* 0x0000920000047ab9 */ /* 0x000fe20000000800 */
[----:B------:R3:W-:Y:S01]  /*8970*/  @P2 STG.E.U8 desc[UR12][R10.64], R21 ;  /* 0x000000150a002986 */ /* 0x0007e2000c10110c */
[----:B--2---:R-:W-:Y:S01]  /*8980*/  IADD3 R8, P2, R15, R0, RZ ;  /* 0x000000000f087210 */ /* 0x004fe20007f5e0ff */
[----:B------:R-:W-:-:S02]  /*8990*/  ULDC UR5, c[0x0][0x22c] ;  /* 0x00008b0000057ab9 */ /* 0x000fc40000000800 */
[----:B------:R-:W-:Y:S01]  /*89a0*/  ISETP.LT.AND P5, PT, R3, UR5, !P0 ;  /* 0x0000000503007c0c */ /* 0x000fe2000c7a1270 */
[----:B------:R-:W-:Y:S01]  /*89b0*/  VIADD R3, R181, 0x5c ;  /* 0x0000005cb5037836 */ /* 0x000fe20000000000 */
[C---:B------:R-:W-:Y:S01]  /*89c0*/  LEA.HI.X.SX32 R9, R15.reuse, R2, 0x1, P2 ;  /* 0x000000020f097211 */ /* 0x040fe200010f0eff */
[----:B------:R-:W-:Y:S01]  /*89d0*/  ULDC UR5, c[0x0][0x22c] ;  /* 0x00008b0000057ab9 */ /* 0x000fe20000000800 */
[----:B0-----:R-:W-:Y:S01]  /*89e0*/  VIADD R13, R15, UR4 ;  /* 0x000000040f0d7c36 */ /* 0x001fe20008000000 */
[----:B------:R-:W-:Y:S01]  /*89f0*/  PRMT R23, R19, 0x7771, RZ ;  /* 0x0000777113177816 */ /* 0x000fe200000000ff */
[----:B------:R-:W-:Y:S01]  /*8a00*/  ULDC UR4, c[0x0][0x22c] ;  /* 0x00008b0000047ab9 */ /* 0x000fe20000000800 */
[----:B---3--:R-:W-:Y:S02]  /*8a10*/  PRMT R21, R16, 0x7772, RZ ;  /* 0x0000777210157816 */ /* 0x008fe400000000ff */
[----:B------:R-:W-:Y:S01]  /*8a20*/  IADD3 R10, P2, R13, R0, RZ ;  /* 0x000000000d0a7210 */ /* 0x000fe20007f5e0ff */
[----:B------:R0:W-:Y:S01]  /*8a30*/  @P3 STG.E.U8 desc[UR12][R8.64], R23 ;  /* 0x0000001708003986 */ /* 0x0001e2000c10110c */
[----:B------:R-:W-:Y:S01]  /*8a40*/  ISETP.LT.AND P3, PT, R3, UR4, !P0 ;  /* 0x0000000403007c0c */ /* 0x000fe2000c761270 */
[----:B------:R-:W-:Y:S01]  /*8a50*/  ULDC UR4, c[0x0][0x248] ;  /* 0x0000920000047ab9 */ /* 0x000fe20000000800 */
[C---:B------:R-:W-:Y:S01]  /*8a60*/  LEA.HI.X.SX32 R11, R13.reuse, R2, 0x1, P2 ;  /* 0x000000020d0b7211 */ /* 0x040fe200010f0eff */
[----:B------:R-:W-:Y:S01]  /*8a70*/  VIADD R15, R13, UR4 ;  /* 0x000000040d0f7c36 */ /* 0x000fe20008000000 */
[----:B------:R-:W-:Y:S01]  /*8a80*/  ULDC UR4, c[0x0][0x22c] ;  /* 0x00008b0000047ab9 */ /* 0x000fe20000000800 */
[----:B------:R-:W-:-:S02]  /*8a90*/  VIADD R3, R181, 0x5d ;  /* 0x0000005db5037836 */ /* 0x000fc40000000000 */
[----:B------:R2:W-:Y:S01]  /*8aa0*/  @P1 STG.E.U8 desc[UR12][R10.64], R21 ;  /* 0x000000150a001986 */ /* 0x0005e2000c10110c */
[----:B------:R-:W-:Y:S02]  /*8ab0*/  IADD3 R12, P1, R15, R0, RZ ;  /* 0x000000000f0c7210 */ /* 0x000fe40007f3e0ff */
[----:B------:R-:W-:Y:S01]  /*8ac0*/  ISETP.LT.AND P2, PT, R3, UR4, !P0 ;  /* 0x0000000403007c0c */ /* 0x000fe2000c741270 */
[----:B------:R-:W-:Y:S01]  /*8ad0*/  ULDC UR4, c[0x0][0x248] ;  /* 0x0000920000047ab9 */ /* 0x000fe20000000800 */
[C---:B------:R-:W-:Y:S01]  /*8ae0*/  LEA.HI.X.SX32 R13, R15.reuse, R2, 0x1, P1 ;  /* 0x000000020f0d7211 */ /* 0x040fe200008f0eff */
[----:B------:R-:W-:Y:S01]  /*8af0*/  VIADD R15, R15, UR4 ;  /* 0x000000040f0f7c36 */ /* 0x000fe20008000000 */
[----:B0-----:R-:W-:Y:S01]  /*8b00*/  PRMT R23, R16, 0x7773, RZ ;  /* 0x0000777310177816 */ /* 0x001fe200000000ff */
[----:B------:R-:W-:Y:S01]  /*8b10*/  ULDC UR4, c[0x0][0x248] ;  /* 0x0000920000047ab9 */ /* 0x000fe20000000800 */
[----:B------:R-:W-:-:S03]  /*8b20*/  VIADD R3, R181, 0x5e ;  /* 0x0000005eb5037836 */ /* 0x000fc60000000000 */
[----:B------:R0:W-:Y:S01]  /*8b30*/  @P4 STG.E.U8 desc[UR12][R12.64], R23 ;  /* 0x000000170c004986 */ /* 0x0001e2000c10110c */
[C---:B------:R-:W-:Y:S01]  /*8b40*/  IADD3 R8, P4, R15.reuse, R0, RZ ;  /* 0x000000000f087210 */ /* 0x040fe20007f9e0ff */
[----:B--2---:R-:W-:Y:S01]  /*8b50*/  VIADD R11, R15, UR4 ;  /* 0x000000040f0b7c36 */ /* 0x004fe20008000000 */
[----:B------:R-:W-:Y:S01]  /*8b60*/  ULDC UR4, c[0x0][0x248] ;  /* 0x0000920000047ab9 */ /* 0x000fe20000000800 */
[----:B------:R-:W-:Y:S02]  /*8b70*/  PRMT R21, R17, 0x7772, RZ ;  /* 0x0000777211157816 */ /* 0x000fe400000000ff */
[----:B------:R-:W-:Y:S01]  /*8b80*/  LEA.HI.X.SX32 R9, R15, R2, 0x1, P4 ;  /* 0x000000020f097211 */ /* 0x000fe200020f0eff */
[----:B------:R-:W-:Y:S01]  /*8b90*/  VIADD R15, R11, UR4 ;  /* 0x000000040b0f7c36 */ /* 0x000fe20008000000 */
[----:B------:R-:W-:Y:S01]  /*8ba0*/  ISETP.LT.AND P1, PT, R3, UR5, !P0 ;  /* 0x0000000503007c0c */ /* 0x000fe2000c721270 */
[----:B------:R-:W-:Y:S01]  /*8bb0*/  VIADD R3, R181, 0x5f ;  /* 0x0000005fb5037836 */ /* 0x000fe20000000000 */
[-C--:B------:R-:W-:Y:S01]  /*8bc0*/  IADD3 R10, P4, R11, R0.reuse, RZ ;  /* 0x000000000b0a7210 */ /* 0x080fe20007f9e0ff */
[----:B------:R2:W-:Y:S01]  /*8bd0*/  @P6 STG.E.U8 desc[UR12][R8.64], R21 ;  /* 0x0000001508006986 */ /* 0x0005e2000c10110c */
[----:B------:R-:W-:Y:S01]  /*8be0*/  ULDC UR5, c[0x0][0x22c] ;  /* 0x00008b0000057ab9 */ /* 0x000fe20000000800 */
[----:B0-----:R-:W-:Y:S01]  /*8bf0*/  IADD3 R12, P6, R15, R0, RZ ;  /* 0x000000000f0c7210 */ /* 0x001fe20007fde0ff */
[----:B------:R-:W-:Y:S01]  /*8c00*/  ULDC UR4, c[0x0][0x248] ;  /* 0x0000920000047ab9 */ /* 0x000fe20000000800 */
[----:B------:R-:W-:-:S02]  /*8c10*/  LEA.HI.X.SX32 R11, R11, R2, 0x1, P4 ;  /* 0x000000020b0b7211 */ /* 0x000fc400020f0eff */
[----:B------:R-:W-:Y:S01]  /*8c20*/  ISETP.LT.AND P4, PT, R3, UR5, !P0 ;  /* 0x0000000503007c0c */ /* 0x000fe2000c781270 */
[----:B------:R-:W-:Y:S01]  /*8c30*/  VIADD R3, R181, 0x60 ;  /* 0x00000060b5037836 */ /* 0x000fe20000000000 */
[----:B------:R-:W-:Y:S01]  /*8c40*/  PRMT R17, R17, 0x7773, RZ ;  /* 0x0000777311117816 */ /* 0x000fe200000000ff */
[----:B------:R-:W-:Y:S01]  /*8c50*/  ULDC UR5, c[0x0][0x22c] ;  /* 0x00008b0000057ab9 */ /* 0x000fe20000000800 */
[C---:B------:R-:W-:Y:S01]  /*8c60*/  LEA.HI.X.SX32 R13, R15.reuse, R2, 0x1, P6 ;  /* 0x000000020f0d7211 */ /* 0x040fe200030f0eff */
[----:B------:R-:W-:Y:S01]  /*8c70*/  VIADD R15, R15, UR4 ;  /* 0x000000040f0f7c36 */ /* 0x000fe20008000000 */
[C---:B------:R-:W-:Y:S01]  /*8c80*/  PRMT R23, R18.reuse, 0x7772, RZ ;  /* 0x0000777212177816 */ /* 0x040fe200000000ff */
[----:B------:R0:W-:Y:S01]  /*8c90*/  @P5 STG.E.U8 desc[UR12][R10.64], R17 ;  /* 0x000000110a005986 */ /* 0x0001e2000c10110c */
[----:B------:R-:W-:Y:S01]  /*8ca0*/  ISETP.LT.AND P6, PT, R3, UR5, !P0 ;  /* 0x0000000503007c0c */ /* 0x000fe2000c7c1270 */
[----:B------:R-:W-:Y:S01]  /*8cb0*/  VIADD R3, R181, 0x61 ;  /* 0x00000061b5037836 */ /* 0x000fe20000000000 */
[----:B------:R-:W-:Y:S01]  /*8cc0*/  ULDC UR4, c[0x0][0x248] ;  /* 0x0000920000047ab9 */ /* 0x000fe20000000800 */
[----:B------:R3:W-:Y:S01]  /*8cd0*/  @P3 STG.E.U8 desc[UR12][R12.64], R23 ;  /* 0x000000170c003986 */ /* 0x0007e2000c10110c */
[----:B--2---:R-:W-:Y:S01]  /*8ce0*/  IADD3 R8, P3, R15, R0, RZ ;  /* 0x000000000f087210 */ /* 0x004fe20007f7e0ff */
[----:B------:R-:W-:Y:S01]  /*8cf0*/  ULDC UR5, c[0x0][0x22c] ;  /* 0x00008b0000057ab9 */ /* 0x000fe20000000800 */
[----:B------:R-:W-:-:S02]  /*8d00*/  PRMT R21, R18, 0x7773, RZ ;  /* 0x0000777312157816 */ /* 0x000fc400000000ff */
[----:B------:R-:W-:Y:S01]  /*8d10*/  ISETP.LT.AND P5, PT, R3, UR5, !P0 ;  /* 0x0000000503007c0c */ /* 0x000fe2000c7a1270 */
[----:B------:R-:W-:Y:S01]  /*8d20*/  VIADD R3, R181, 0x62 ;  /* 0x00000062b5037836 */ /* 0x000fe20000000000 */
[C---:B------:R-:W-:Y:S01]  /*8d30*/  LEA.HI.X.SX32 R9, R15.reuse, R2, 0x1, P3 ;  /* 0x000000020f097211 */ /* 0x040fe200018f0eff */
[----:B0-----:R-:W-:Y:S01]  /*8d40*/  VIADD R17, R15, UR4 ;  /* 0x000000040f117c36 */ /* 0x001fe20008000000 */
[----:B------:R-:W-:Y:S01]  /*8d50*/  ULDC UR4, c[0x0][0x22c] ;  /* 0x00008b0000047ab9 */ /* 0x000fe20000000800 */
[----:B------:R-:W-:Y:S01]  /*8d60*/  PRMT R15, R19, 0x7772, RZ ;  /* 0x00007772130f7816 */ /* 0x000fe200000000ff */
[----:B------:R-:W-:Y:S01]  /*8d70*/  ULDC UR5, c[0x0][0x22c] ;  /* 0x00008b0000057ab9 */ /* 0x000fe20000000800 */
[----:B------:R5:W-:Y:S01]  /*8d80*/  @P2 STG.E.U8 desc[UR12][R8.64], R21 ;  /* 0x0000001508002986 */ /* 0x000be2000c10110c */
[----:B------:R-:W-:Y:S02]  /*8d90*/  IADD3 R10, P3, R17, R0, RZ ;  /* 0x00000000110a7210 */ /* 0x000fe40007f7e0ff */
        /* <DEDUP_REMOVED lines=8> */
[----:B---3--:R-:W-:-:S02]  /*8e20*/  IADD3 R12, P1, R17, R0, RZ ;  /* 0x00000000110c7210 */ /* 0x008fc40007f3e0ff */
[----:B------:R-:W-:Y:S01]  /*8e30*/  ISETP.LT.AND P3, PT, R3, UR4, !P0 ;  /* 0x0000000403007c0c */ /* 0x000fe2000c761270 */
[----:B------:R-:W-:Y:S01]  /*8e40*/  ULDC UR4, c[0x0][0x248] ;  /* 0x0000920000047ab9 */ /* 0x000fe20000000800 */
[C---:B------:R-:W-:Y:S01]  /*8e50*/  LEA.HI.X.SX32 R13, R17.reuse, R2, 0x1, P1 ;  /* 0x00000002110d7211 */ /* 0x040fe200008f0eff */
[----:B------:R-:W-:Y:S01]  /*8e60*/  VIADD R17, R17, UR4 ;  /* 0x0000000411117c36 */ /* 0x000fe20008000000 */
[----:B------:R-:W-:Y:S01]  /*8e70*/  ULDC UR4, c[0x0][0x248] ;  /* 0x0000920000047ab9 */ /* 0x000fe20000000800 */
[----:B------:R-:W-:Y:S01]  /*8e80*/  VIADD R3, R181, 0x64 ;  /* 0x00000064b5037836 */ /* 0x000fe20000000000 */
[C---:B-----5:R-:W-:Y:S01]  /*8e90*/  PRMT R21, R4.reuse, 0x7770, RZ ;  /* 0x0000777004157816 */ /* 0x060fe200000000ff */
[----:B------:R2:W-:Y:S01]  /*8ea0*/  @P4 STG.E.U8 desc[UR12][R12.64], R19 ;  /* 0x000000130c004986 */ /* 0x0005e2000c10110c */
[C---:B------:R-:W-:Y:S01]  /*8eb0*/  IADD3 R8, P4, R17.reuse, R0, RZ ;  /* 0x0000000011087210 */ /* 0x040fe20007f9e0ff */
[----:B0-----:R-:W-:Y:S01]  /*8ec0*/  VIADD R11, R17, UR4 ;  /* 0x00000004110b7c36 */ /* 0x001fe20008000000 */
[----:B------:R-:W-:Y:S01]  /*8ed0*/  ULDC UR4, c[0x0][0x248] ;  /* 0x0000920000047ab9 */ /* 0x000fe20000000800 */
[----:B------:R-:W-:Y:S01]  /*8ee0*/  ISETP.LT.AND P1, PT, R3, UR5, !P0 ;  /* 0x0000000503007c0c */ /* 0x000fe2000c721270 */
[----:B------:R-:W-:Y:S01]  /*8ef0*/  VIADD R3, R181, 0x65 ;  /* 0x00000065b5037836 */ /* 0x000fe20000000000 */
[----:B------:R-:W-:Y:S01]  /*8f00*/  LEA.HI.X.SX32 R9, R17, R2, 0x1, P4 ;  /* 0x0000000211097211 */ /* 0x000fe200020f0eff */
[C---:B------:R-:W-:Y:S01]  /*8f10*/  VIADD R15, R11.reuse, UR4 ;  /* 0x000000040b0f7c36 */ /* 0x040fe20008000000 */
[-C--:B------:R-:W-:Y:S01]  /*8f20*/  IADD3 R10, P4, R11, R0.reuse, RZ ;  /* 0x000000000b0a7210 */ /* 0x080fe20007f9e0ff */
[----:B------:R-:W-:Y:S01]  /*8f30*/  ULDC UR5, c[0x0][0x22c] ;  /* 0x00008b0000057ab9 */ /* 0x000fe20000000800 */
[----:B------:R-:W-:Y:S01]  /*8f40*/  PRMT R17, R4, 0x7771, RZ ;  /* 0x0000777104117816 */ /* 0x000fe200000000ff */
[----:B------:R0:W-:Y:S01]  /*8f50*/  @P6 STG.E.U8 desc[UR12][R8.64], R21 ;  /* 0x0000001508006986 */ /* 0x0001e2000c10110c */
[----:B--2---:R-:W-:Y:S01]  /*8f60*/  IADD3 R12, P6, R15, R0, RZ ;  /* 0x000000000f0c7210 */ /* 0x004fe20007fde0ff */
[----:B------:R-:W-:Y:S01]  /*8f70*/  ULDC UR4, c[0x0][0x248] ;  /* 0x0000920000047ab9 */ /* 0x000fe20000000800 */
[----:B------:R-:W-:-:S02]  /*8f80*/  LEA.HI.X.SX32 R11, R11, R2, 0x1, P4 ;  /* 0x000000020b0b7211 */ /* 0x000fc400020f0eff */
        /* <DEDUP_REMOVED lines=11> */
[----:B0-----:R-:W-:Y:S01]  /*9040*/  IADD3 R8, P2, R15, R0, RZ ;  /* 0x000000000f087210 */ /* 0x001fe20007f5e0ff */
[----:B------:R-:W-:Y:S01]  /*9050*/  ULDC UR5, c[0x0][0x22c] ;  /* 0x00008b0000057ab9 */ /* 0x000fe20000000800 */
[----:B------:R-:W-:-:S02]  /*9060*/  PRMT R21, R4, 0x7772, RZ ;  /* 0x0000777204157816 */ /* 0x000fc400000000ff */
[----:B------:R-:W-:Y:S02]  /*9070*/  LEA.HI.X.SX32 R9, R15, R2, 0x1, P2 ;  /* 0x000000020f097211 */ /* 0x000fe400010f0eff */
[----:B------:R-:W-:Y:S01]  /*9080*/  ISETP.LT.AND P5, PT, R3, UR5, !P0 ;  /* 0x0000000503007c0c */ /* 0x000fe2000c7a1270 */
[----:B--2---:R-:W-:Y:S01]  /*9090*/  VIADD R17, R15, UR4 ;  /* 0x000000040f117c36 */ /* 0x004fe20008000000 */
[----:B------:R-:W-:Y:S01]  /*90a0*/  PRMT R15, R5, 0x7771, RZ ;  /* 0x00007771050f7816 */ /* 0x000fe200000000ff */
[----:B------:R-:W-:Y:S01]  /*90b0*/  VIADD R3, R181, 0x68 ;  /* 0x00000068b5037836 */ /* 0x000fe20000000000 */
[----:B------:R-:W-:Y:S01]  /*90c0*/  ULDC UR4, c[0x0][0x22c] ;  /* 0x00008b0000047ab9 */ /* 0x000fe20000000800 */
[----:B---3--:R-:W-:Y:S01]  /*90d0*/  PRMT R19, R6, 0x7770, RZ ;  /* 0x0000777006137816 */ /* 0x008fe200000000ff */
[----:B------:R-:W-:Y:S01]  /*90e0*/  ULDC UR5, c[0x0][0x22c] ;  /* 0x00008b0000057ab9 */ /* 0x000fe20000000800 */
        /* <DEDUP_REMOVED lines=22> */
[----:B------:R-:W-:Y:S02]  /*9250*/  LEA.HI.X.SX32 R9, R17, R2, 0x1, P4 ;  /* 0x0000000211097211 */ /* 0x000fe400020f0eff */
[----:B------:R-:W-:Y:S01]  /*9260*/  ISETP.LT.AND P1, PT, R3, UR5, !P0 ;  /* 0x0000000503007c0c */ /* 0x000fe2000c721270 */
[----:B------:R-:W-:Y:S01]  /*9270*/  VIADD R3, R181, 0x6b ;  /* 0x0000006bb5037836 */ /* 0x000fe20000000000 */
[C---:B------:R-:W-:Y:S01]  /*9280*/  IADD3 R10, P4, R11.reuse, R0, RZ ;  /* 0x000000000b0a7210 */ /* 0x040fe20007f9e0ff */
[----:B------:R2:W-:Y:S01]  /*9290*/  @P6 STG.E.U8 desc[UR12][R8.64], R19 ;  /* 0x0000001308006986 */ /* 0x0005e2000c10110c */
[C---:B0-----:R-:W-:Y:S01]  /*92a0*/  VIADD R15, R11.reuse, UR4 ;  /* 0x000000040b0f7c36 */ /* 0x041fe20008000000 */
[----:B------:R-:W-:Y:S01]  /*92b0*/  ULDC UR5, c[0x0][0x22c] ;  /* 0x00008b0000057ab9 */ /* 0x000fe20000000800 */
[----:B------:R-:W-:Y:S01]  /*92c0*/  LEA.HI.X.SX32 R11, R11, R2, 0x1, P4 ;  /* 0x000000020b0b7211 */ /* 0x000fe200020f0eff */
[----:B------:R-:W-:Y:S01]  /*92d0*/  ULDC UR4, c[0x0][0x248] ;  /* 0x0000920000047ab9 */ /* 0x000fe20000000800 */
[----:B------:R-:W-:Y:S01]  /*92e0*/  ISETP.LT.AND P4, PT, R3, UR5, !P0 ;  /* 0x0000000503007c0c */ /* 0x000fe2000c781270 */
[----:B------:R-:W-:Y:S01]  /*92f0*/  VIADD R3, R181, 0x6c ;  /* 0x0000006cb5037836 */ /* 0x000fe20000000000 */
[----:B------:R-:W-:Y:S01]  /*9300*/  IADD3 R12, P6, R15, R0, RZ ;  /* 0x000000000f0c7210 */ /* 0x000fe20007fde0ff */
[----:B------:R-:W-:Y:S01]  /*9310*/  ULDC UR5, c[0x0][0x22c] ;  /* 0x00008b0000057ab9 */ /* 0x000fe20000000800 */
[----:B------:R-:W-:-:S02]  /*9320*/  PRMT R17, R7, 0x7771, RZ ;  /* 0x0000777107117816 */ /* 0x000fc400000000ff */
[C---:B------:R-:W-:Y:S01]  /*9330*/  LEA.HI.X.SX32 R13, R15.reuse, R2, 0x1, P6 ;  /* 0x000000020f0d7211 */ /* 0x040fe200030f0eff */
[----:B------:R-:W-:Y:S01]  /*9340*/  VIADD R15, R15, UR4 ;  /* 0x000000040f0f7c36 */ /* 0x000fe20008000000 */
[----:B------:R-:W-:Y:S01]  /*9350*/  ISETP.LT.AND P6, PT, R3, UR5, !P0 ;  /* 0x0000000503007c0c */ /* 0x000fe2000c7c1270 */
[----:B------:R0:W-:Y:S01]  /*9360*/  @P5 STG.E.U8 desc[UR12][R10.64], R17 ;  /* 0x000000110a005986 */ /* 0x0001e2000c10110c */
[----:B------:R-:W-:Y:S01]  /*9370*/  VIADD R3, R181, 0x6d ;  /* 0x0000006db5037836 */ /* 0x000fe20000000000 */
[----:B------:R-:W-:Y:S01]  /*9380*/  ULDC UR4, c[0x0][0x248] ;  /* 0x0000920000047ab9 */ /* 0x000fe20000000800 */
[----:B--2---:R-:W-:Y:S01]  /*9390*/  IADD3 R8, P5, R15, R0, RZ ;  /* 0x000000000f087210 */ /* 0x004fe20007fbe0ff */
[----:B------:R-:W-:Y:S01]  /*93a0*/  ULDC UR5, c[0x0][0x22c] ;  /* 0x00008b0000057ab9 */ /* 0x000fe20000000800 */
[----:B------:R2:W-:Y:S01]  /*93b0*/  @P3 STG.E.U8 desc[UR12][R12.64], R21 ;  /* 0x000000150c003986 */ /* 0x0005e2000c10110c */
[----:B------:R-:W-:Y:S01]  /*93c0*/  ISETP.LT.AND P3, PT, R3, UR5, !P0 ;  /* 0x0000000503007c0c */ /* 0x000fe2000c761270 */
[----:B------:R-:W-:Y:S01]  /*93d0*/  VIADD R3, R181, 0x6e ;  /* 0x0000006eb5037836 */ /* 0x000fe20000000000 */
[C---:B------:R-:W-:Y:S01]  /*93e0*/  LEA.HI.X.SX32 R9, R15.reuse, R2, 0x1, P5 ;  /* 0x000000020f097211 */ /* 0x040fe200028f0eff */
[----:B------:R-:W-:Y:S01]  /*93f0*/  ULDC UR5, c[0x0][0x22c] ;  /* 0x00008b0000057ab9 */ /* 0x000fe20000000800 */
[----:B------:R-:W-:Y:S01]  /*9400*/  PRMT R19, R4, 0x7773, RZ ;  /* 0x0000777304137816 */ /* 0x000fe200000000ff */
[----:B0-----:R-:W-:Y:S01]  /*9410*/  VIADD R17, R15, UR4 ;  /* 0x000000040f117c36 */ /* 0x001fe20008000000 */
[----:B------:R-:W-:Y:S01]  /*9420*/  ULDC UR4, c[0x0][0x22c] ;  /* 0x00008b0000047ab9 */ /* 0x000fe20000000800 */
[----:B------:R-:W-:-:S02]  /*9430*/  PRMT R15, R5, 0x7772, RZ ;  /* 0x00007772050f7816 */ /* 0x000fc400000000ff */
[----:B------:R0:W-:Y:S01]  /*9440*/  @P2 STG.E.U8 desc[UR12][R8.64], R19 ;  /* 0x0000001308002986 */ /* 0x0001e2000c10110c */
[----:B------:R-:W-:Y:S01]  /*9450*/  ISETP.LT.AND P2, PT, R3, UR4, !P0 ;  /* 0x0000000403007c0c */ /* 0x000fe2000c741270 */
[----:B------:R-:W-:Y:S01]  /*9460*/  ULDC UR4, c[0x0][0x248] ;  /* 0x0000920000047ab9 */ /* 0x000fe20000000800 */
[----:B------:R-:W-:Y:S01]  /*9470*/  IADD3 R10, P5, R17, R0, RZ ;  /* 0x00000000110a7210 */ /* 0x000fe20007fbe0ff */
[----:B------:R-:W-:Y:S01]  /*9480*/  VIADD R3, R181, 0x6f ;  /* 0x0000006fb5037836 */ /* 0x000fe20000000000 */
[----:B--2---:R-:W-:Y:S02]  /*9490*/  PRMT R21, R5, 0x7773, RZ ;  /* 0x0000777305157816 */ /* 0x004fe400000000ff */
[C---:B------:R-:W-:Y:S01]  /*94a0*/  LEA.HI.X.SX32 R11, R17.reuse, R2, 0x1, P5 ;  /* 0x00000002110b7211 */ /* 0x040fe200028f0eff */
[----:B------:R-:W-:Y:S01]  /*94b0*/  VIADD R17, R17, UR4 ;  /* 0x0000000411117c36 */ /* 0x000fe20008000000 */
[----:B------:R-:W-:-:S03]  /*94c0*/  ULDC UR4, c[0x0][0x22c] ;  /* 0x00008b0000047ab9 */ /* 0x000fc60000000800 */
        /* <DEDUP_REMOVED lines=8> */
[C---:B0-----:R-:W-:Y:S01]  /*9550*/  PRMT R19, R6.reuse, 0x7772, RZ ;  /* 0x0000777206137816 */ /* 0x041fe200000000ff */
[----:B------:R0:W-:Y:S01]  /*9560*/  @P4 STG.E.U8 desc[UR12][R12.64], R21 ;  /* 0x000000150c004986 */ /* 0x0001e2000c10110c */
[C---:B------:R-:W-:Y:S01]  /*9570*/  IADD3 R4, P4, R17.reuse, R0, RZ ;  /* 0x0000000011047210 */ /* 0x040fe20007f9e0ff */
[----:B--2---:R-:W-:Y:S01]  /*9580*/  VIADD R11, R17, UR4 ;  /* 0x00000004110b7c36 */ /* 0x004fe20008000000 */
[----:B------:R-:W-:Y:S01]  /*9590*/  ISETP.LT.AND P5, PT, R3, UR5, !P0 ;  /* 0x0000000503007c0c */ /* 0x000fe2000c7a1270 */
[----:B------:R-:W-:Y:S01]  /*95a0*/  VIADD R3, R181, 0x71 ;  /* 0x00000071b5037836 */ /* 0x000fe20000000000 */
[----:B------:R-:W-:Y:S01]  /*95b0*/  LEA.HI.X.SX32 R5, R17, R2, 0x1, P4 ;  /* 0x0000000211057211 */ /* 0x000fe200020f0eff */
[----:B------:R-:W-:Y:S01]  /*95c0*/  ULDC UR4, c[0x0][0x22c] ;  /* 0x00008b0000047ab9 */ /* 0x000fe20000000800 */
[C---:B------:R-:W-:Y:S01]  /*95d0*/  IADD3 R8, P4, R11.reuse, R0, RZ ;  /* 0x000000000b087210 */ /* 0x040fe20007f9e0ff */
[----:B------:R-:W-:Y:S01]  /*95e0*/  ULDC UR5, c[0x0][0x22c] ;  /* 0x00008b0000057ab9 */ /* 0x000fe20000000800 */
[----:B------:R-:W-:Y:S01]  /*95f0*/  PRMT R15, R6, 0x7773, RZ ;  /* 0x00007773060f7816 */ /* 0x000fe200000000ff */
[----:B------:R-:W-:Y:S01]  /*9600*/  @P6 STG.E.U8 desc[UR12][R4.64], R19 ;  /* 0x0000001304006986 */ /* 0x000fe2000c10110c */
[----:B------:R-:W-:-:S02]  /*9610*/  LEA.HI.X.SX32 R9, R11, R2, 0x1, P4 ;  /* 0x000000020b097211 */ /* 0x000fc400020f0eff */
[----:B------:R-:W-:Y:S01]  /*9620*/  ISETP.LT.AND P4, PT, R3, UR4, !P0 ;  /* 0x0000000403007c0c */ /* 0x000fe2000c781270 */
[----:B------:R-:W-:Y:S01]  /*9630*/  ULDC UR4, c[0x0][0x248] ;  /* 0x0000920000047ab9 */ /* 0x000fe20000000800 */
[----:B------:R-:W-:Y:S01]  /*9640*/  VIADD R3, R181, 0x72 ;  /* 0x00000072b5037836 */ /* 0x000fe20000000000 */
[----:B------:R2:W-:Y:S01]  /*9650*/  @P3 STG.E.U8 desc[UR12][R8.64], R15 ;  /* 0x0000000f08003986 */ /* 0x0005e2000c10110c */
[----:B------:R-:W-:Y:S01]  /*9660*/  VIADD R11, R11, UR4 ;  /* 0x000000040b0b7c36 */ /* 0x000fe20008000000 */
[----:B------:R-:W-:Y:S01]  /*9670*/  ULDC UR4, c[0x0][0x248] ;  /* 0x0000920000047ab9 */ /* 0x000fe20000000800 */
[----:B------:R-:W-:Y:S02]  /*9680*/  PRMT R17, R7, 0x7773, RZ ;  /* 0x0000777307117816 */ /* 0x000fe400000000ff */
[C---:B0-----:R-:W-:Y:S01]  /*9690*/  VIADD R13, R11.reuse, UR4 ;  /* 0x000000040b0d7c36 */ /* 0x041fe20008000000 */
[----:B------:R-:W-:Y:S01]  /*96a0*/  IADD3 R10, P6, R11, R0, RZ ;  /* 0x000000000b0a7210 */ /* 0x000fe20007fde0ff */
[----:B------:R-:W-:Y:S01]  /*96b0*/  ULDC UR4, c[0x0][0x22c] ;  /* 0x00008b0000047ab9 */ /* 0x000fe20000000800 */
[----:B------:R-:W-:Y:S01]  /*96c0*/  ISETP.LT.AND P3, PT, R3, UR5, !P0 ;  /* 0x0000000503007c0c */ /* 0x000fe2000c761270 */
[----:B------:R-:W-:Y:S01]  /*96d0*/  VIADD R3, R181, 0x73 ;  /* 0x00000073b5037836 */ /* 0x000fe20000000000 */
[----:B------:R-:W-:Y:S01]  /*96e0*/  LEA.HI.X.SX32 R11, R11, R2, 0x1, P6 ;  /* 0x000000020b0b7211 */ /* 0x000fe200030f0eff */
[----:B------:R-:W-:Y:S01]  /*96f0*/  ULDC UR5, c[0x0][0x22c] ;  /* 0x00008b0000057ab9 */ /* 0x000fe20000000800 */
[----:B--2---:R-:W-:-:S02]  /*9700*/  PRMT R9, R7, 0x7772, RZ ;  /* 0x0000777207097816 */ /* 0x004fc400000000ff */
[----:B------:R-:W-:Y:S02]  /*9710*/  IADD3 R4, P6, R13, R0, RZ ;  /* 0x000000000d047210 */ /* 0x000fe40007fde0ff */
[----:B-1----:R-:W-:Y:S01]  /*9720*/  PRMT R21, R245, 0x7773, RZ ;  /* 0x00007773f5157816 */ /* 0x002fe200000000ff */
        /* <DEDUP_REMOVED lines=9> */
[C---:B------:R-:W-:Y:S01]  /*97c0*/  IADD3 R6, P6, R13.reuse, R0, RZ ;  /* 0x000000000d067210 */ /* 0x040fe20007fde0ff */
[----:B------:R-:W-:Y:S01]  /*97d0*/  VIADD R15, R13, UR4 ;  /* 0x000000040d0f7c36 */ /* 0x000fe20008000000 */
[----:B------:R-:W-:Y:S01]  /*97e0*/  ISETP.LT.AND P1, PT, R3, UR5, !P0 ;  /* 0x0000000503007c0c */ /* 0x000fe2000c721270 */
[----:B------:R-:W-:Y:S01]  /*97f0*/  VIADD R3, R181, 0x75 ;  /* 0x00000075b5037836 */ /* 0x000fe20000000000 */
[----:B------:R-:W-:Y:S01]  /*9800*/  LEA.HI.X.SX32 R7, R13, R2, 0x1, P6 ;  /* 0x000000020d077211 */ /* 0x000fe200030f0eff */
[----:B------:R-:W-:Y:S01]  /*9810*/  ULDC UR4, c[0x0][0x22c] ;  /* 0x00008b0000047ab9 */ /* 0x000fe20000000800 */
[----:B------:R-:W-:Y:S01]  /*9820*/  IADD3 R8, P6, R15, R0, RZ ;  /* 0x000000000f087210 */ /* 0x000fe20007fde0ff */
[----:B------:R-:W-:Y:S01]  /*9830*/  ULDC UR5, c[0x0][0x22c] ;  /* 0x00008b0000057ab9 */ /* 0x000fe20000000800 */
[----:B------:R-:W-:-:S02]  /*9840*/  PRMT R13, R244, 0x7771, RZ ;  /* 0x00007771f40d7816 */ /* 0x000fc400000000ff */
[----:B0-----:R-:W-:Y:S02]  /*9850*/  LEA.HI.X.SX32 R9, R15, R2, 0x1, P6 ;  /* 0x000000020f097211 */ /* 0x001fe400030f0eff */
[----:B-1----:R-:W-:-:S05]  /*9860*/  PRMT R17, R244, 0x7770, RZ ;  /* 0x00007770f4117816 */ /* 0x002fca00000000ff */
[----:B------:R0:W-:Y:S01]  /*9870*/  @P5 STG.E.U8 desc[UR12][R6.64], R17 ;  /* 0x0000001106005986 */ /* 0x0001e2000c10110c */
[----:B------:R-:W-:Y:S01]  /*9880*/  ISETP.LT.AND P5, PT, R3, UR4, !P0 ;  /* 0x0000000403007c0c */ /* 0x000fe2000c7a1270 */
[----:B------:R-:W-:Y:S01]  /*9890*/  ULDC UR4, c[0x0][0x248] ;  /* 0x0000920000047ab9 */ /* 0x000fe20000000800 */
[----:B------:R-:W-:Y:S01]  /*98a0*/  VIADD R3, R181, 0x76 ;  /* 0x00000076b5037836 */ /* 0x000fe20000000000 */
[----:B------:R1:W-:Y:S01]  /*98b0*/  @P4 STG.E.U8 desc[UR12][R8.64], R13 ;  /* 0x0000000d08004986 */ /* 0x0003e2000c10110c */
[----:B------:R-:W-:Y:S01]  /*98c0*/  VIADD R15, R15, UR4 ;  /* 0x000000040f0f7c36 */ /* 0x000fe20008000000 */
[----:B------:R-:W-:Y:S02]  /*98d0*/  ULDC UR4, c[0x0][0x248] ;  /* 0x0000920000047ab9 */ /* 0x000fe40000000800 */
[----:B------:R-:W-:Y:S01]  /*98e0*/  ISETP.LT.AND P4, PT, R3, UR5, !P0 ;  /* 0x0000000503007c0c */ /* 0x000fe2000c781270 */
[C---:B------:R-:W-:Y:S01]  /*98f0*/  VIADD R11, R15.reuse, UR4 ;  /* 0x000000040f0b7c36 */ /* 0x040fe20008000000 */
[----:B------:R-:W-:Y:S01]  /*9900*/  IADD3 R4, P6, R15, R0, RZ ;  /* 0x000000000f047210 */ /* 0x000fe20007fde0ff */
[----:B------:R-:W-:Y:S01]  /*9910*/  VIADD R3, R181, 0x77 ;  /* 0x00000077b5037836 */ /* 0x000fe20000000000 */
[----:B0-----:R-:W-:Y:S01]  /*9920*/  PRMT R17, R245, 0x7770, RZ ;  /* 0x00007770f5117816 */ /* 0x001fe200000000ff */
[----:B------:R-:W-:Y:S01]  /*9930*/  ULDC UR4, c[0x0][0x22c] ;  /* 0x00008b0000047ab9 */ /* 0x000fe20000000800 */
[----:B------:R-:W-:Y:S01]  /*9940*/  LEA.HI.X.SX32 R5, R15, R2, 0x1, P6 ;  /* 0x000000020f057211 */ /* 0x000fe200030f0eff */
[----:B------:R-:W-:Y:S01]  /*9950*/  ULDC UR5, c[0x0][0x22c] ;  /* 0x00008b0000057ab9 */ /* 0x000fe20000000800 */
[----:B------:R-:W-:-:S02]  /*9960*/  IADD3 R6, P6, R11, R0, RZ ;  /* 0x000000000b067210 */ /* 0x000fc40007fde0ff */
        /* <DEDUP_REMOVED lines=10> */
[C---:B-1----:R-:W-:Y:S01]  /*9a10*/  IADD3 R8, P6, R11.reuse, R0, RZ ;  /* 0x000000000b087210 */ /* 0x042fe20007fde0ff */
[----:B------:R-:W-:Y:S01]  /*9a20*/  VIADD R13, R11, UR4 ;  /* 0x000000040b0d7c36 */ /* 0x000fe20008000000 */
[----:B------:R-:W-:Y:S01]  /*9a30*/  ISETP.LT.AND P2, PT, R3, UR5, !P0 ;  /* 0x0000000503007c0c */ /* 0x000fe2000c741270 */
[----:B------:R-:W-:Y:S01]  /*9a40*/  VIADD R3, R181, 0x79 ;  /* 0x00000079b5037836 */ /* 0x000fe20000000000 */
[----:B------:R-:W-:Y:S01]  /*9a50*/  LEA.HI.X.SX32 R9, R11, R2, 0x1, P6 ;  /* 0x000000020b097211 */ /* 0x000fe200030f0eff */
[----:B------:R-:W-:Y:S01]  /*9a60*/  ULDC UR4, c[0x0][0x22c] ;  /* 0x00008b0000047ab9 */ /* 0x000fe20000000800 */
[----:B0-----:R-:W-:Y:S01]  /*9a70*/  PRMT R17, R246, 0x7770, RZ ;  /* 0x00007770f6117816 */ /* 0x001fe200000000ff */
[----:B------:R-:W-:Y:S01]  /*9a80*/  ULDC UR5, c[0x0][0x22c] ;  /* 0x00008b0000057ab9 */ /* 0x000fe20000000800 */
[----:B------:R-:W-:-:S03]  /*9a90*/  IADD3 R4, P6, R13, R0, RZ ;  /* 0x000000000d047210 */ /* 0x000fc60007fde0ff */
[----:B------:R0:W-:Y:S01]  /*9aa0*/  @P1 STG.E.U8 desc[UR12][R8.64], R17 ;  /* 0x0000001108001986 */ /* 0x0001e2000c10110c */
[----:B------:R-:W-:Y:S01]  /*9ab0*/  ISETP.LT.AND P1, PT, R3, UR4, !P0 ;  /* 0x0000000403007c0c */ /* 0x000fe2000c721270 */
[----:B------:R-:W-:Y:S01]  /*9ac0*/  ULDC UR4, c[0x0][0x248] ;  /* 0x0000920000047ab9 */ /* 0x000fe20000000800 */
[C---:B------:R-:W-:Y:S01]  /*9ad0*/  LEA.HI.X.SX32 R5, R13.reuse, R2, 0x1, P6 ;  /* 0x000000020d057211 */ /* 0x040fe200030f0eff */
[----:B------:R-:W-:Y:S01]  /*9ae0*/  VIADD R13, R13, UR4 ;  /* 0x000000040d0d7c36 */ /* 0x000fe20008000000 */
[----:B--2---:R-:W-:Y:S01]  /*9af0*/  PRMT R15, R246, 0x7771, RZ ;  /* 0x00007771f60f7816 */ /* 0x004fe200000000ff */
[----:B------:R-:W-:Y:S01]  /*9b00*/  VIADD R3, R181, 0x7a ;  /* 0x0000007ab5037836 */ /* 0x000fe20000000000 */
[----:B------:R-:W-:Y:S02]  /*9b10*/  ULDC UR4, c[0x0][0x248] ;  /* 0x0000920000047ab9 */ /* 0x000fe40000000800 */
[C---:B------:R-:W-:Y:S01]  /*9b20*/  IADD3 R6, P6, R13.reuse, R0, RZ ;  /* 0x000000000d067210 */ /* 0x040fe20007fde0ff */
[----:B------:R1:W-:Y:S01]  /*9b30*/  @P5 STG.E.U8 desc[UR12][R4.64], R15 ;  /* 0x0000000f04005986 */ /* 0x0003e2000c10110c */
        /* <DEDUP_REMOVED lines=13> */
[----:B-1----:R-:W-:Y:S01]  /*9c10*/  PRMT R15, R247, 0x7771, RZ ;  /* 0x00007771f70f7816 */ /* 0x002fe200000000ff */
        /* <DEDUP_REMOVED lines=9> */
[----:B------:R-:W-:Y:S01]  /*9cb0*/  PRMT R11, R244, 0x7772, RZ ;  /* 0x00007772f40b7816 */ /* 0x000fe200000000ff */
[----:B------:R-:W-:Y:S01]  /*9cc0*/  ULDC UR5, c[0x0][0x248] ;  /* 0x0000920000057ab9 */ /* 0x000fe20000000800 */
[----:B0-----:R-:W-:-:S03]  /*9cd0*/  IADD3 R6, P6, R13, R0, RZ ;  /* 0x000000000d067210 */ /* 0x001fc60007fde0ff */
[----:B------:R0:W-:Y:S01]  /*9ce0*/  @P2 STG.E.U8 desc[UR12][R4.64], R11 ;  /* 0x0000000b04002986 */ /* 0x0001e2000c10110c */
[----:B------:R-:W-:Y:S01]  /*9cf0*/  ISETP.LT.AND P2, PT, R3, UR4, !P0 ;  /* 0x0000000403007c0c */ /* 0x000fe2000c741270 */
[----:B------:R-:W-:Y:S01]  /*9d00*/  ULDC UR4, c[0x0][0x248] ;  /* 0x0000920000047ab9 */ /* 0x000fe20000000800 */
[C---:B------:R-:W-:Y:S01]  /*9d10*/  LEA.HI.X.SX32 R7, R13.reuse, R2, 0x1, P6 ;  /* 0x000000020d077211 */ /* 0x040fe200030f0eff */
[----:B------:R-:W-:Y:S01]  /*9d20*/  VIADD R13, R13, UR4 ;  /* 0x000000040d0d7c36 */ /* 0x000fe20008000000 */
[----:B-1----:R-:W-:Y:S01]  /*9d30*/  PRMT R15, R244, 0x7773, RZ ;  /* 0x00007773f40f7816 */ /* 0x002fe200000000ff */
[----:B------:R-:W-:Y:S01]  /*9d40*/  ULDC UR4, c[0x0][0x248] ;  /* 0x0000920000047ab9 */ /* 0x000fe20000000800 */
[----:B------:R-:W-:Y:S02]  /*9d50*/  VIADD R3, R181, 0x7e ;  /* 0x0000007eb5037836 */ /* 0x000fe40000000000 */
[C---:B------:R-:W-:Y:S01]  /*9d60*/  VIADD R9, R13.reuse, UR4 ;  /* 0x000000040d097c36 */ /* 0x040fe20008000000 */
[----:B------:R1:W-:Y:S01]  /*9d70*/  @P1 STG.E.U8 desc[UR12][R6.64], R15 ;  /* 0x0000000f06001986 */ /* 0x0003e2000c10110c */
[----:B------:R-:W-:Y:S01]  /*9d80*/  ULDC UR4, c[0x0][0x248] ;  /* 0x0000920000047ab9 */ /* 0x000fe20000000800 */
[----:B0-----:R-:W-:Y:S01]  /*9d90*/  IADD3 R4, P1, R13, R0, RZ ;  /* 0x000000000d047210 */ /* 0x001fe20007f3e0ff */
[----:B------:R-:W-:Y:S01]  /*9da0*/  VIADD R11, R9, UR4 ;  /* 0x00000004090b7c36 */ /* 0x000fe20008000000 */
[----:B------:R-:W-:Y:S01]  /*9db0*/  ULDC UR4, c[0x0][0x248] ;  /* 0x0000920000047ab9 */ /* 0x000fe20000000800 */
[----:B------:R-:W-:Y:S01]  /*9dc0*/  VIADD R181, R181, 0x7f ;  /* 0x0000007fb5b57836 */ /* 0x000fe20000000000 */
[----:B------:R-:W-:Y:S01]  /*9dd0*/  LEA.HI.X.SX32 R5, R13, R2, 0x1, P1 ;  /* 0x000000020d057211 */ /* 0x000fe200008f0eff */
[C---:B------:R-:W-:Y:S01]  /*9de0*/  VIADD R13, R11.reuse, UR5 ;  /* 0x000000050b0d7c36 */ /* 0x040fe20008000000 */
[----:B------:R-:W-:Y:S01]  /*9df0*/  IADD3 R8, P6, R11, R0, RZ ;  /* 0x000000000b087210 */ /* 0x000fe20007fde0ff */
[----:B------:R-:W-:-:S02]  /*9e00*/  ULDC UR5, c[0x0][0x248] ;  /* 0x0000920000057ab9 */ /* 0x000fc40000000800 */
[----:B------:R0:W-:Y:S01]  /*9e10*/  @P5 STG.E.U8 desc[UR12][R4.64], R245 ;  /* 0x000000f504005986 */ /* 0x0001e2000c10110c */
[----:B-1----:R-:W-:Y:S01]  /*9e20*/  IADD3 R6, P1, R9, R0, RZ ;  /* 0x0000000009067210 */ /* 0x002fe20007f3e0ff */
[----:B------:R-:W-:Y:S01]  /*9e30*/  VIADD R15, R13, UR4 ;  /* 0x000000040d0f7c36 */ /* 0x000fe20008000000 */
[----:B------:R-:W-:Y:S02]  /*9e40*/  ULDC UR4, c[0x0][0x22c] ;  /* 0x00008b0000047ab9 */ /* 0x000fe40000000800 */
[-C--:B------:R-:W-:Y:S01]  /*9e50*/  LEA.HI.X.SX32 R7, R9, R2.reuse, 0x1, P1 ;  /* 0x0000000209077211 */ /* 0x080fe200008f0eff */
[----:B------:R-:W-:Y:S01]  /*9e60*/  VIADD R17, R15, UR5 ;  /* 0x000000050f117c36 */ /* 0x000fe20008000000 */
[----:B------:R-:W-:Y:S02]  /*9e70*/  LEA.HI.X.SX32 R9, R11, R2, 0x1, P6 ;  /* 0x000000020b097211 */ /* 0x000fe400030f0eff */
[-C--:B------:R-:W-:Y:S01]  /*9e80*/  IADD3 R10, P6, R13, R0.reuse, RZ ;  /* 0x000000000d0a7210 */ /* 0x080fe20007fde0ff */
[----:B------:R0:W-:Y:S01]  /*9e90*/  @P4 STG.E.U8 desc[UR12][R6.64], R21 ;  /* 0x0000001506004986 */ /* 0x0001e2000c10110c */
[----:B------:R-:W-:-:S02]  /*9ea0*/  IADD3 R12, P1, R15, R0, RZ ;  /* 0x000000000f0c7210 */ /* 0x000fc40007f3e0ff */
[-C--:B------:R-:W-:Y:S01]  /*9eb0*/  LEA.HI.X.SX32 R11, R13, R2.reuse, 0x1, P6 ;  /* 0x000000020d0b7211 */ /* 0x080fe200030f0eff */
[----:B------:R0:W-:Y:S01]  /*9ec0*/  @P3 STG.E.U8 desc[UR12][R8.64], R19 ;  /* 0x0000001308003986 */ /* 0x0001e2000c10110c */
[----:B------:R-:W-:Y:S02]  /*9ed0*/  LEA.HI.X.SX32 R13, R15, R2, 0x1, P1 ;  /* 0x000000020f0d7211 */ /* 0x000fe400008f0eff */
[----:B------:R-:W-:Y:S02]  /*9ee0*/  ISETP.LT.AND P1, PT, R3, UR6, !P0 ;  /* 0x0000000603007c0c */ /* 0x000fe4000c721270 */
[----:B------:R-:W-:Y:S02]  /*9ef0*/  ISETP.LT.AND P0, PT, R181, UR4, !P0 ;  /* 0x00000004b5007c0c */ /* 0x000fe4000c701270 */
[----:B------:R-:W-:Y:S02]  /*9f00*/  IADD3 R14, P6, R17, R0, RZ ;  /* 0x00000000110e7210 */ /* 0x000fe40007fde0ff */
[----:B------:R-:W-:-:S02]  /*9f10*/  PRMT R3, R247, 0x7773, RZ ;  /* 0x00007773f7037816 */ /* 0x000fc400000000ff */
[----:B------:R-:W-:Y:S02]  /*9f20*/  LEA.HI.X.SX32 R15, R17, R2, 0x1, P6 ;  /* 0x00000002110f7211 */ /* 0x000fe400030f0eff */
[----:B------:R-:W-:Y:S02]  /*9f30*/  PRMT R17, R246, 0x7773, RZ ;  /* 0x00007773f6117816 */ /* 0x000fe400000000ff */
[----:B------:R-:W-:-:S03]  /*9f40*/  PRMT R247, R247, 0x7772, RZ ;  /* 0x00007772f7f77816 */ /* 0x000fc600000000ff */
[----:B------:R0:W-:Y:S04]  /*9f50*/  @P2 STG.E.U8 desc[UR12][R10.64], R17 ;  /* 0x000000110a002986 */ /* 0x0001e8000c10110c */
[----:B------:R0:W-:Y:S01]  /*9f60*/  @P1 STG.E.U8 desc[UR12][R12.64], R247 ;  /* 0x000000f70c001986 */ /* 0x0001e2000c10110c */
[----:B------:R-:W-:Y:S05]  /*9f70*/  @!P0 EXIT ;  /* 0x000000000000894d */ /* 0x000fea0003800000 */
[----:B------:R-:W-:Y:S01]  /*9f80*/  STG.E.U8 desc[UR12][R14.64], R3 ;  /* 0x000000030e007986 */ /* 0x000fe2000c10110c */
[----:B------:R-:W-:Y:S05]  /*9f90*/  EXIT ;  /* 0x000000000000794d */ /* 0x000fea0003800000 */
.L_x_2:
[----:B------:R-:W-:-:S00]  /*9fa0*/  BRA `(.L_x_2) ;  /* 0xfffffffc00fc7947 */ /* 0x000fc0000383ffff */
[----:B------:R-:W-:-:S00]  /*9fb0*/  NOP ;  /* 0x0000000000007918 */ /* 0x000fc00000000000 */
        /* <DEDUP_REMOVED lines=12> */
.L_x_3:


//--------------------- .nv.shared.matmul_kernel  --------------------------
	.section	.nv.shared.matmul_kernel,"aw",@nobits
	.sectionflags	@""
	.align	16
	.zero		1024


//--------------------- .nv.shared.reserved.0     --------------------------
	.section	.nv.shared.reserved.0,"aw",@nobits
	.weak		__nv_reservedSMEM_offset_0_alias
	.size		__nv_reservedSMEM_offset_0_alias, 0, 0
	.other		__nv_reservedSMEM_offset_0_alias,@"STO_CUDA_RESERVED_SHARED STV_DEFAULT"
__nv_reservedSMEM_offset_0_alias:
	.zero		0


//--------------------- .nv.constant0.matmul_kernel --------------------------
	.section	.nv.constant0.matmul_kernel,"a",@progbits
	.sectionflags	@""
	.align	4
.nv.constant0.matmul_kernel:
	.zero		608


//--------------------- SYMBOLS --------------------------

	.type		.nv.reservedSmem.offset0,@object
	.size		.nv.reservedSmem.offset0,0x4
